	.headerflags	@"EF_CUDA_TEXMODE_UNIFIED EF_CUDA_64BIT_ADDRESS EF_CUDA_SM89 EF_CUDA_VIRTUAL_SM(EF_CUDA_SM89)"
	.elftype	@"ET_EXEC"


//--------------------- .nv.info                  --------------------------
	.section	.nv.info,"",@"SHT_CUDA_INFO"
	.align	4


	//----- nvinfo : EIATTR_REGCOUNT
	.align		4
        /*0000*/ 	.byte	0x04, 0x2f
        /*0002*/ 	.short	(.L_1 - .L_0)
	.align		4
.L_0:
        /*0004*/ 	.word	index@(triton__0d1d2d3d456de7)
        /*0008*/ 	.word	0x0000006c


	//----- nvinfo : EIATTR_MAX_STACK_SIZE
	.align		4
.L_1:
        /*000c*/ 	.byte	0x04, 0x23
        /*000e*/ 	.short	(.L_3 - .L_2)
	.align		4
.L_2:
        /*0010*/ 	.word	index@(triton__0d1d2d3d456de7)
        /*0014*/ 	.word	0x00000000


	//----- nvinfo : EIATTR_MIN_STACK_SIZE
	.align		4
.L_3:
        /*0018*/ 	.byte	0x04, 0x12
        /*001a*/ 	.short	(.L_5 - .L_4)
	.align		4
.L_4:
        /*001c*/ 	.word	index@(triton__0d1d2d3d456de7)
        /*0020*/ 	.word	0x00000000


	//----- nvinfo : EIATTR_FRAME_SIZE
	.align		4
.L_5:
        /*0024*/ 	.byte	0x04, 0x11
        /*0026*/ 	.short	(.L_7 - .L_6)
	.align		4
.L_6:
        /*0028*/ 	.word	index@(triton__0d1d2d3d456de7)
        /*002c*/ 	.word	0x00000000
.L_7:


//--------------------- .nv.info.triton__0d1d2d3d456de7 --------------------------
	.section	.nv.info.triton__0d1d2d3d456de7,"",@"SHT_CUDA_INFO"
	.align	4


	//----- nvinfo : EIATTR_CUDA_API_VERSION
	.align		4
        /*0000*/ 	.byte	0x04, 0x37
        /*0002*/ 	.short	(.L_9 - .L_8)
.L_8:
        /*0004*/ 	.word	0x0000007b


	//----- nvinfo : EIATTR_PARAM_CBANK
	.align		4
.L_9:
        /*0008*/ 	.byte	0x04, 0x0a
        /*000a*/ 	.short	(.L_11 - .L_10)
	.align		4
.L_10:
        /*000c*/ 	.word	index@(.nv.constant0.triton__0d1d2d3d456de7)
        /*0010*/ 	.short	0x0160
        /*0012*/ 	.short	0x0030


	//----- nvinfo : EIATTR_CBANK_PARAM_SIZE
	.align		4
.L_11:
        /*0014*/ 	.byte	0x03, 0x19
        /*0016*/ 	.short	0x0030


	//----- nvinfo : EIATTR_KPARAM_INFO
	.align		4
        /*0018*/ 	.byte	0x04, 0x17
        /*001a*/ 	.short	(.L_13 - .L_12)
.L_12:
        /*001c*/ 	.word	0x00000000
        /*0020*/ 	.short	0x0007
        /*0022*/ 	.short	0x002c
        /*0024*/ 	.byte	0x00, 0xf0, 0x11, 0x00


	//----- nvinfo : EIATTR_KPARAM_INFO
	.align		4
.L_13:
        /*0028*/ 	.byte	0x04, 0x17
        /*002a*/ 	.short	(.L_15 - .L_14)
.L_14:
        /*002c*/ 	.word	0x00000000
        /*0030*/ 	.short	0x0006
        /*0032*/ 	.short	0x0028
        /*0034*/ 	.byte	0x00, 0xf0, 0x11, 0x00


	//----- nvinfo : EIATTR_KPARAM_INFO
	.align		4
.L_15:
        /*0038*/ 	.byte	0x04, 0x17
        /*003a*/ 	.short	(.L_17 - .L_16)
.L_16:
        /*003c*/ 	.word	0x00000000
        /*0040*/ 	.short	0x0005
        /*0042*/ 	.short	0x0024
        /*0044*/ 	.byte	0x00, 0xf0, 0x11, 0x00


	//----- nvinfo : EIATTR_KPARAM_INFO
	.align		4
.L_17:
        /*0048*/ 	.byte	0x04, 0x17
        /*004a*/ 	.short	(.L_19 - .L_18)
.L_18:
        /*004c*/ 	.word	0x00000000
        /*0050*/ 	.short	0x0004
        /*0052*/ 	.short	0x0020
        /*0054*/ 	.byte	0x00, 0xf0, 0x11, 0x00


	//----- nvinfo : EIATTR_KPARAM_INFO
	.align		4
.L_19:
        /*0058*/ 	.byte	0x04, 0x17
        /*005a*/ 	.short	(.L_21 - .L_20)
.L_20:
        /*005c*/ 	.word	0x00000000
        /*0060*/ 	.short	0x0003
        /*0062*/ 	.short	0x0018
        /*0064*/ 	.byte	0x00, 0xf0, 0x21, 0x00


	//----- nvinfo : EIATTR_KPARAM_INFO
	.align		4
.L_21:
        /*0068*/ 	.byte	0x04, 0x17
        /*006a*/ 	.short	(.L_23 - .L_22)
.L_22:
        /*006c*/ 	.word	0x00000000
        /*0070*/ 	.short	0x0002
        /*0072*/ 	.short	0x0010
        /*0074*/ 	.byte	0x00, 0xf0, 0x21, 0x00


	//----- nvinfo : EIATTR_KPARAM_INFO
	.align		4
.L_23:
        /*0078*/ 	.byte	0x04, 0x17
        /*007a*/ 	.short	(.L_25 - .L_24)
.L_24:
        /*007c*/ 	.word	0x00000000
        /*0080*/ 	.short	0x0001
        /*0082*/ 	.short	0x0008
        /*0084*/ 	.byte	0x00, 0xf0, 0x21, 0x00


	//----- nvinfo : EIATTR_KPARAM_INFO
	.align		4
.L_25:
        /*0088*/ 	.byte	0x04, 0x17
        /*008a*/ 	.short	(.L_27 - .L_26)
.L_26:
        /*008c*/ 	.word	0x00000000
        /*0090*/ 	.short	0x0000
        /*0092*/ 	.short	0x0000
        /*0094*/ 	.byte	0x00, 0xf0, 0x21, 0x00


	//----- nvinfo : EIATTR_MAXREG_COUNT
	.align		4
.L_27:
        /*0098*/ 	.byte	0x03, 0x1b
        /*009a*/ 	.short	0x00ff


	//----- nvinfo : EIATTR_COOP_GROUP_MASK_REGIDS
	.align		4
        /*009c*/ 	.byte	0x04, 0x29
        /*009e*/ 	.short	(.L_29 - .L_28)


	//   ....[0]....
.L_28:
        /*00a0*/ 	.word	0xffffffff


	//   ....[1]....
        /*00a4*/ 	.word	0xffffffff


	//   ....[2]....
        /*00a8*/ 	.word	0xffffffff


	//   ....[3]....
        /*00ac*/ 	.word	0xffffffff


	//   ....[4]....
        /*00b0*/ 	.word	0xffffffff


	//   ....[5]....
        /*00b4*/ 	.word	0xffffffff


	//   ....[6]....
        /*00b8*/ 	.word	0xffffffff


	//   ....[7]....
        /*00bc*/ 	.word	0xffffffff


	//   ....[8]....
        /*00c0*/ 	.word	0xffffffff


	//   ....[9]....
        /*00c4*/ 	.word	0xffffffff


	//   ....[10]....
        /*00c8*/ 	.word	0xffffffff


	//   ....[11]....
        /*00cc*/ 	.word	0xffffffff


	//   ....[12]....
        /*00d0*/ 	.word	0xffffffff


	//   ....[13]....
        /*00d4*/ 	.word	0xffffffff


	//   ....[14]....
        /*00d8*/ 	.word	0xffffffff


	//   ....[15]....
        /*00dc*/ 	.word	0xffffffff


	//   ....[16]....
        /*00e0*/ 	.word	0xffffffff


	//   ....[17]....
        /*00e4*/ 	.word	0xffffffff


	//   ....[18]....
        /*00e8*/ 	.word	0xffffffff


	//   ....[19]....
        /*00ec*/ 	.word	0xffffffff


	//   ....[20]....
        /*00f0*/ 	.word	0xffffffff


	//   ....[21]....
        /*00f4*/ 	.word	0xffffffff


	//   ....[22]....
        /*00f8*/ 	.word	0xffffffff


	//   ....[23]....
        /*00fc*/ 	.word	0xffffffff


	//----- nvinfo : EIATTR_COOP_GROUP_INSTR_OFFSETS
	.align		4
.L_29:
        /*0100*/ 	.byte	0x04, 0x28
        /*0102*/ 	.short	(.L_31 - .L_30)


	//   ....[0]....
.L_30:
        /*0104*/ 	.word	0x00003dc0


	//   ....[1]....
        /*0108*/ 	.word	0x00004040


	//   ....[2]....
        /*010c*/ 	.word	0x00004110


	//   ....[3]....
        /*0110*/ 	.word	0x00004160


	//   ....[4]....
        /*0114*/ 	.word	0x000041b0


	//   ....[5]....
        /*0118*/ 	.word	0x00004250


	//   ....[6]....
        /*011c*/ 	.word	0x000042c0


	//   ....[7]....
        /*0120*/ 	.word	0x000042f0


	//   ....[8]....
        /*0124*/ 	.word	0x000043c0


	//   ....[9]....
        /*0128*/ 	.word	0x00004410


	//   ....[10]....
        /*012c*/ 	.word	0x000044f0


	//   ....[11]....
        /*0130*/ 	.word	0x00004530


	//   ....[12]....
        /*0134*/ 	.word	0x00004550


	//   ....[13]....
        /*0138*/ 	.word	0x00004630


	//   ....[14]....
        /*013c*/ 	.word	0x00004650


	//   ....[15]....
        /*0140*/ 	.word	0x000047d0


	//   ....[16]....
        /*0144*/ 	.word	0x000047e0


	//   ....[17]....
        /*0148*/ 	.word	0x00004820


	//   ....[18]....
        /*014c*/ 	.word	0x00004860


	//   ....[19]....
        /*0150*/ 	.word	0x000048f0


	//   ....[20]....
        /*0154*/ 	.word	0x000049c0


	//   ....[21]....
        /*0158*/ 	.word	0x000049f0


	//   ....[22]....
        /*015c*/ 	.word	0x00004ac0


	//   ....[23]....
        /*0160*/ 	.word	0x00004b10


	//----- nvinfo : EIATTR_EXIT_INSTR_OFFSETS
	.align		4
.L_31:
        /*0164*/ 	.byte	0x04, 0x1c
        /*0166*/ 	.short	(.L_33 - .L_32)


	//   ....[0]....
.L_32:
        /*0168*/ 	.word	0x00004ce0


	//   ....[1]....
        /*016c*/ 	.word	0x00004d30


	//----- nvinfo : EIATTR_MAX_THREADS
	.align		4
.L_33:
        /*0170*/ 	.byte	0x04, 0x05
        /*0172*/ 	.short	(.L_35 - .L_34)
.L_34:
        /*0174*/ 	.word	0x00000100
        /*0178*/ 	.word	0x00000001
        /*017c*/ 	.word	0x00000001
.L_35:


//--------------------- .nv.rel.action            --------------------------
	.section	.nv.rel.action,"",@"SHT_CUDA_RELOCINFO"
	.align	8
	.sectionentsize	8
        /*0000*/ 	.byte	0x73, 0x00, 0x00, 0x00, 0x00, 0x00, 0x00, 0x00, 0x00, 0x00, 0x00, 0x11, 0x25, 0x00, 0x05, 0x36


//--------------------- .nv.constant0.triton__0d1d2d3d456de7 --------------------------
	.section	.nv.constant0.triton__0d1d2d3d456de7,"a",@progbits
	.align	4
.nv.constant0.triton__0d1d2d3d456de7:
	.zero		400


//--------------------- .text.triton__0d1d2d3d456de7 --------------------------
	.section	.text.triton__0d1d2d3d456de7,"ax",@progbits
	.sectionflags	@"SHF_BARRIERS=1"
	.sectioninfo	@"SHI_REGISTERS=108"
	.align	128
        .global         triton__0d1d2d3d456de7
        .type           triton__0d1d2d3d456de7,@function
        .size           triton__0d1d2d3d456de7,(.L_x_3 - triton__0d1d2d3d456de7)
        .other          triton__0d1d2d3d456de7,@"STO_CUDA_ENTRY STV_DEFAULT"
triton__0d1d2d3d456de7:
.text.triton__0d1d2d3d456de7:
[----:B------:R-:W-:-:S02]  /*0000*/  IMAD.MOV.U32 R1, RZ, RZ, c[0x0][0x28] ;  /* 0x00000a00ff017624 */ /* 0x000fc400078e00ff */
[----:B------:R-:W0:Y:S01]  /*0010*/  S2UR UR12, SR_CTAID.X ;  /* 0x00000000000c79c3 */ /* 0x000e220000002500 */
[----:B------:R-:W1:Y:S01]  /*0020*/  S2R R25, SR_TID.X ;  /* 0x0000000000197919 */ /* 0x000e620000002100 */
[----:B------:R-:W-:Y:S01]  /*0030*/  IMAD.MOV.U32 R0, RZ, RZ, c[0x0][0x18c] ;  /* 0x00006300ff007624 */ /* 0x000fe200078e00ff */
[----:B------:R-:W-:Y:S01]  /*0040*/  ULDC.64 UR14, c[0x0][0x118] ;  /* 0x00004600000e7ab9 */ /* 0x000fe20000000a00 */
[----:B------:R-:W-:Y:S01]  /*0050*/  CS2R R46, SRZ ;  /* 0x00000000002e7805 */ /* 0x000fe2000001ff00 */
[----:B------:R-:W-:Y:S01]  /*0060*/  IMAD.MOV.U32 R31, RZ, RZ, RZ ;  /* 0x000000ffff1f7224 */ /* 0x000fe200078e00ff */
[----:B------:R-:W-:Y:S01]  /*0070*/  CS2R R32, SRZ ;  /* 0x0000000000207805 */ /* 0x000fe2000001ff00 */
[----:B------:R-:W-:Y:S01]  /*0080*/  ISETP.GE.AND P0, PT, R0, 0x1, PT ;  /* 0x000000010000780c */ /* 0x000fe20003f06270 */
[----:B------:R-:W-:Y:S01]  /*0090*/  CS2R R34, SRZ ;  /* 0x0000000000227805 */ /* 0x000fe2000001ff00 */
[----:B------:R-:W-:Y:S01]  /*00a0*/  CS2R R44, SRZ ;  /* 0x00000000002c7805 */ /* 0x000fe2000001ff00 */
[----:B------:R-:W-:Y:S01]  /*00b0*/  CS2R R42, SRZ ;  /* 0x00000000002a7805 */ /* 0x000fe2000001ff00 */
[----:B------:R-:W-:Y:S01]  /*00c0*/  CS2R R6, SRZ ;  /* 0x0000000000067805 */ /* 0x000fe2000001ff00 */
[----:B------:R-:W-:Y:S01]  /*00d0*/  IMAD.MOV.U32 R41, RZ, RZ, RZ ;  /* 0x000000ffff297224 */ /* 0x000fe200078e00ff */
[----:B------:R-:W-:Y:S01]  /*00e0*/  MOV R49, RZ ;  /* 0x000000ff00317202 */ /* 0x000fe20000000f00 */
[----:B------:R-:W-:Y:S01]  /*00f0*/  IMAD.MOV.U32 R0, RZ, RZ, RZ ;  /* 0x000000ffff007224 */ /* 0x000fe200078e00ff */
[----:B------:R-:W-:Y:S01]  /*0100*/  CS2R R8, SRZ ;  /* 0x0000000000087805 */ /* 0x000fe2000001ff00 */
[----:B------:R-:W-:Y:S01]  /*0110*/  IMAD.MOV.U32 R36, RZ, RZ, RZ ;  /* 0x000000ffff247224 */ /* 0x000fe200078e00ff */
[----:B------:R-:W-:Y:S01]  /*0120*/  CS2R R10, SRZ ;  /* 0x00000000000a7805 */ /* 0x000fe2000001ff00 */
[----:B------:R-:W-:Y:S01]  /*0130*/  CS2R R12, SRZ ;  /* 0x00000000000c7805 */ /* 0x000fe2000001ff00 */
[----:B------:R-:W-:Y:S01]  /*0140*/  IMAD.MOV.U32 R14, RZ, RZ, RZ ;  /* 0x000000ffff0e7224 */ /* 0x000fe200078e00ff */
[----:B0-----:R-:W-:Y:S01]  /*0150*/  UISETP.GE.AND UP0, UPT, UR12, 0xc0, UPT ;  /* 0x000000c00c00788c */ /* 0x001fe2000bf06270 */
[----:B-1----:R-:W-:Y:S01]  /*0160*/  LOP3.LUT R25, R25, 0xff, RZ, 0xc0, !PT ;  /* 0x000000ff19197812 */ /* 0x002fe200078ec0ff */
[----:B------:R-:W-:Y:S05]  /*0170*/  @!P0 BRA `(.L_x_0) ;  /* 0x000034d000008947 */ /* 0x000fea0003800000 */
[----:B------:R-:W-:Y:S01]  /*0180*/  ULDC.64 UR8, c[0x0][0x180] ;  /* 0x0000600000087ab9 */ /* 0x000fe20000000a00 */
[----:B------:R-:W-:Y:S01]  /*0190*/  CS2R R46, SRZ ;  /* 0x00000000002e7805 */ /* 0x000fe2000001ff00 */
[----:B------:R-:W-:Y:S01]  /*01a0*/  UIMAD UR9, UR9, UR8, URZ ;  /* 0x00000008090972a4 */ /* 0x000fe2000f8e023f */
[----:B------:R-:W-:Y:S01]  /*01b0*/  IMAD.MOV.U32 R31, RZ, RZ, RZ ;  /* 0x000000ffff1f7224 */ /* 0x000fe200078e00ff */
[----:B------:R-:W-:Y:S01]  /*01c0*/  USHF.R.S32.HI UR4, URZ, 0x1f, UR12 ;  /* 0x0000001f3f047899 */ /* 0x000fe2000801140c */
[----:B------:R-:W-:Y:S01]  /*01d0*/  CS2R R32, SRZ ;  /* 0x0000000000207805 */ /* 0x000fe2000001ff00 */
[----:B------:R-:W-:Y:S01]  /*01e0*/  UIMAD UR17, UR9, 0x16, URZ ;  /* 0x00000016091178a4 */ /* 0x000fe2000f8e023f */
[----:B------:R-:W-:Y:S01]  /*01f0*/  CS2R R34, SRZ ;  /* 0x0000000000227805 */ /* 0x000fe2000001ff00 */
[----:B------:R-:W-:Y:S01]  /*0200*/  ULEA.HI UR4, UR4, UR12, URZ, 0x5 ;  /* 0x0000000c04047291 */ /* 0x000fe2000f8f283f */
[----:B------:R-:W-:Y:S01]  /*0210*/  CS2R R44, SRZ ;  /* 0x00000000002c7805 */ /* 0x000fe2000001ff00 */
[----:B------:R-:W-:Y:S01]  /*0220*/  UIMAD UR16, UR9, 0x370, URZ ;  /* 0x00000370091078a4 */ /* 0x000fe2000f8e023f */
[----:B------:R-:W-:Y:S01]  /*0230*/  CS2R R42, SRZ ;  /* 0x00000000002a7805 */ /* 0x000fe2000001ff00 */
[----:B------:R-:W-:Y:S01]  /*0240*/  IABS R3, UR17 ;  /* 0x0000001100037c13 */ /* 0x000fe20008000000 */
[----:B------:R-:W-:Y:S01]  /*0250*/  USHF.R.S32.HI UR8, URZ, 0x5, UR4 ;  /* 0x000000053f087899 */ /* 0x000fe20008011404 */
[----:B------:R-:W-:Y:S01]  /*0260*/  IMAD.MOV.U32 R39, RZ, RZ, RZ ;  /* 0x000000ffff277224 */ /* 0x000fe200078e00ff */
[----:B------:R-:W-:Y:S01]  /*0270*/  ULOP3.LUT UR4, UR4, 0xffffffe0, URZ, 0xc0, !UPT ;  /* 0xffffffe004047892 */ /* 0x000fe2000f8ec03f */
[----:B------:R-:W0:Y:S01]  /*0280*/  R2UR UR11, R3 ;  /* 0x00000000030b73c2 */ /* 0x000e2200000e0000 */
[----:B------:R-:W-:Y:S01]  /*0290*/  UIADD3 UR6, UR16, 0x5, URZ ;  /* 0x0000000510067890 */ /* 0x000fe2000fffe03f */
[----:B------:R-:W-:Y:S01]  /*02a0*/  IMAD.MOV.U32 R52, RZ, RZ, RZ ;  /* 0x000000ffff347224 */ /* 0x000fe200078e00ff */
[----:B------:R-:W-:Y:S01]  /*02b0*/  UIADD3 UR4, -UR4, UR12, URZ ;  /* 0x0000000c04047290 */ /* 0x000fe2000fffe13f */
[----:B------:R-:W-:Y:S01]  /*02c0*/  CS2R R14, SRZ ;  /* 0x00000000000e7805 */ /* 0x000fe2000001ff00 */
[----:B------:R-:W-:Y:S01]  /*02d0*/  UIMAD.WIDE UR6, UR6, 0x2aaaaaab, URZ ;  /* 0x2aaaaaab060678a5 */ /* 0x000fe2000f8e023f */
[----:B------:R-:W-:Y:S01]  /*02e0*/  CS2R R50, SRZ ;  /* 0x0000000000327805 */ /* 0x000fe2000001ff00 */
[----:B------:R-:W-:Y:S01]  /*02f0*/  UIMAD UR4, UR4, UR9, URZ ;  /* 0x00000009040472a4 */ /* 0x000fe2000f8e023f */
[----:B------:R-:W-:Y:S01]  /*0300*/  CS2R R28, SRZ ;  /* 0x00000000001c7805 */ /* 0x000fe2000001ff00 */
[----:B------:R-:W-:Y:S01]  /*0310*/  ULEA.HI UR7, UR7, UR7, URZ, 0x1 ;  /* 0x0000000707077291 */ /* 0x000fe2000f8f083f */
[----:B------:R-:W-:Y:S01]  /*0320*/  CS2R R48, SRZ ;  /* 0x0000000000307805 */ /* 0x000fe2000001ff00 */
[----:B------:R-:W-:Y:S01]  /*0330*/  CS2R R6, SRZ ;  /* 0x0000000000067805 */ /* 0x000fe2000001ff00 */
[----:B------:R-:W-:Y:S01]  /*0340*/  CS2R R40, SRZ ;  /* 0x0000000000287805 */ /* 0x000fe2000001ff00 */
[----:B------:R-:W-:Y:S01]  /*0350*/  CS2R R36, SRZ ;  /* 0x0000000000247805 */ /* 0x000fe2000001ff00 */
[----:B------:R-:W-:Y:S01]  /*0360*/  CS2R R16, SRZ ;  /* 0x0000000000107805 */ /* 0x000fe2000001ff00 */
[----:B------:R-:W-:Y:S01]  /*0370*/  CS2R R18, SRZ ;  /* 0x0000000000127805 */ /* 0x000fe2000001ff00 */
[----:B------:R-:W-:Y:S01]  /*0380*/  CS2R R20, SRZ ;  /* 0x0000000000147805 */ /* 0x000fe2000001ff00 */
[----:B------:R-:W-:Y:S01]  /*0390*/  CS2R R22, SRZ ;  /* 0x0000000000167805 */ /* 0x000fe2000001ff00 */
[----:B------:R-:W-:Y:S01]  /*03a0*/  IMAD.MOV.U32 R56, RZ, RZ, RZ ;  /* 0x000000ffff387224 */ /* 0x000fe200078e00ff */
[----:B------:R-:W-:Y:S01]  /*03b0*/  CS2R R26, SRZ ;  /* 0x00000000001a7805 */ /* 0x000fe2000001ff00 */
[----:B------:R-:W-:Y:S01]  /*03c0*/  CS2R R54, SRZ ;  /* 0x0000000000367805 */ /* 0x000fe2000001ff00 */
[----:B------:R-:W-:Y:S01]  /*03d0*/  IMAD.MOV.U32 R24, RZ, RZ, RZ ;  /* 0x000000ffff187224 */ /* 0x000fe200078e00ff */
[----:B------:R-:W-:Y:S01]  /*03e0*/  UIMAD UR10, UR4, 0x28, URZ ;  /* 0x00000028040a78a4 */ /* 0x000fe2000f8e023f */
[----:B------:R-:W-:Y:S01]  /*03f0*/  CS2R R8, SRZ ;  /* 0x0000000000087805 */ /* 0x000fe2000001ff00 */
[----:B0-----:R-:W0:Y:S01]  /*0400*/  I2F.RP R0, UR11 ;  /* 0x0000000b00007d06 */ /* 0x001e220008209400 */
[----:B------:R-:W-:Y:S01]  /*0410*/  CS2R R10, SRZ ;  /* 0x00000000000a7805 */ /* 0x000fe2000001ff00 */
[----:B------:R-:W-:Y:S01]  /*0420*/  CS2R R12, SRZ ;  /* 0x00000000000c7805 */ /* 0x000fe2000001ff00 */
[----:B------:R-:W-:-:S02]  /*0430*/  UMOV UR4, URZ ;  /* 0x0000003f00047c82 */ /* 0x000fc40008000000 */
[----:B------:R-:W-:Y:S02]  /*0440*/  UIMAD UR8, UR8, UR7, URZ ;  /* 0x00000007080872a4 */ /* 0x000fe4000f8e023f */
[----:B------:R-:W-:Y:S01]  /*0450*/  UIMAD UR18, UR9, 0x500, URZ ;  /* 0x00000500091278a4 */ /* 0x000fe2000f8e023f */
[----:B0-----:R-:W0:Y:S02]  /*0460*/  MUFU.RCP R0, R0 ;  /* 0x0000000000007308 */ /* 0x001e240000001000 */
[----:B0-----:R-:W-:Y:S02]  /*0470*/  IADD3 R2, R0, 0xffffffe, RZ ;  /* 0x0ffffffe00027810 */ /* 0x001fe40007ffe0ff */
[----:B------:R-:W-:-:S04]  /*0480*/  MOV R0, RZ ;  /* 0x000000ff00007202 */ /* 0x000fc80000000f00 */
[----:B------:R-:W0:Y:S02]  /*0490*/  F2I.FTZ.U32.TRUNC.NTZ R2, R2 ;  /* 0x0000000200027305 */ /* 0x000e24000021f000 */
[----:B0-----:R-:W0:Y:S02]  /*04a0*/  R2UR UR5, R2 ;  /* 0x00000000020573c2 */ /* 0x001e2400000e0000 */
[----:B0-----:R-:W-:-:S07]  /*04b0*/  UIADD3 UR13, URZ, -UR5, URZ ;  /* 0x800000053f0d7290 */ /* 0x001fce000fffe03f */
[----:B------:R-:W-:Y:S02]  /*04c0*/  UMOV UR6, UR13 ;  /* 0x0000000d00067c82 */ /* 0x000fe40008000000 */
[----:B------:R-:W-:-:S04]  /*04d0*/  UIMAD UR6, UR6, UR11, URZ ;  /* 0x0000000b060672a4 */ /* 0x000fc8000f8e023f */
[----:B------:R-:W-:-:S06]  /*04e0*/  UIMAD.WIDE.U32 UR6, UR5, UR6, UR4 ;  /* 0x00000006050672a5 */ /* 0x000fcc000f8e0004 */
.L_x_1:
[----:B------:R-:W-:Y:S01]  /*04f0*/  IABS R30, UR17 ;  /* 0x00000011001e7c13 */ /* 0x000fe20008000000 */
[----:B------:R-:W-:Y:S01]  /*0500*/  UMOV UR6, URZ ;  /* 0x0000003f00067c82 */ /* 0x000fe20008000000 */
[----:B------:R-:W-:Y:S01]  /*0510*/  IADD3 R60, R25, UR4, RZ ;  /* 0x00000004193c7c10 */ /* 0x000fe2000fffe0ff */
[----:B------:R-:W-:Y:S01]  /*0520*/  IMAD.U32 R79, RZ, RZ, UR9 ;  /* 0x00000009ff4f7e24 */ /* 0x000fe2000f8e00ff */
[----:B------:R0:W1:Y:S01]  /*0530*/  R2UR UR5, R30 ;  /* 0x000000001e0573c2 */ /* 0x00006200000e0000 */
[----:B------:R-:W-:Y:S02]  /*0540*/  IABS R4, UR17 ;  /* 0x0000001100047c13 */ /* 0x000fe40008000000 */
[----:B------:R-:W-:Y:S02]  /*0550*/  IADD3 R58, R60, UR8, RZ ;  /* 0x000000083c3a7c10 */ /* 0x000fe4000fffe0ff */
[----:B------:R-:W-:Y:S01]  /*0560*/  IABS R2, UR9 ;  /* 0x0000000900027c13 */ /* 0x000fe20008000000 */
[----:B------:R-:W-:Y:S01]  /*0570*/  IMAD.MOV R5, RZ, RZ, -R4 ;  /* 0x000000ffff057224 */ /* 0x000fe200078e0a04 */
[----:B------:R-:W-:-:S02]  /*0580*/  IABS R3, R58 ;  /* 0x0000003a00037213 */ /* 0x000fc40000000000 */
[----:B0-----:R-:W0:Y:S01]  /*0590*/  I2F.RP R30, R2 ;  /* 0x00000002001e7306 */ /* 0x001e220000209400 */
[----:B------:R-:W-:Y:S02]  /*05a0*/  ISETP.NE.AND P6, PT, RZ, UR17, PT ;  /* 0x00000011ff007c0c */ /* 0x000fe4000bfc5270 */
[----:B------:R-:W-:Y:S01]  /*05b0*/  IMAD.HI.U32 R4, R3, UR7, RZ ;  /* 0x0000000703047c27 */ /* 0x000fe2000f8e00ff */
[----:B------:R-:W-:Y:S02]  /*05c0*/  LOP3.LUT R74, RZ, UR17, RZ, 0x33, !PT ;  /* 0x00000011ff4a7c12 */ /* 0x000fe4000f8e33ff */
[----:B------:R-:W-:Y:S01]  /*05d0*/  IADD3 R71, R60, 0x300, RZ ;  /* 0x000003003c477810 */ /* 0x000fe20007ffe0ff */
[----:B------:R-:W-:Y:S01]  /*05e0*/  IMAD R3, R4, R5, R3 ;  /* 0x0000000504037224 */ /* 0x000fe200078e0203 */
[----:B------:R-:W-:Y:S02]  /*05f0*/  IADD3 R84, R60, 0x600, RZ ;  /* 0x000006003c547810 */ /* 0x000fe40007ffe0ff */
[----:B------:R-:W-:-:S02]  /*0600*/  IADD3 R64, R71, UR8, RZ ;  /* 0x0000000847407c10 */ /* 0x000fc4000fffe0ff */
[----:B------:R-:W-:Y:S02]  /*0610*/  ISETP.LT.U32.AND P1, PT, R3, UR11, PT ;  /* 0x0000000b03007c0c */ /* 0x000fe4000bf21070 */
[----:B------:R-:W-:Y:S01]  /*0620*/  IABS R53, R64 ;  /* 0x0000004000357213 */ /* 0x000fe20000000000 */
[----:B-1----:R-:W1:Y:S01]  /*0630*/  I2F.RP R38, UR5 ;  /* 0x0000000500267d06 */ /* 0x002e620008209400 */
[----:B------:R-:W-:Y:S02]  /*0640*/  IADD3 R85, R60, 0x500, RZ ;  /* 0x000005003c557810 */ /* 0x000fe40007ffe0ff */
[----:B------:R-:W-:Y:S02]  /*0650*/  LOP3.LUT R61, R64, UR17, RZ, 0x3c, !PT ;  /* 0x00000011403d7c12 */ /* 0x000fe4000f8e3cff */
[C---:B------:R-:W-:Y:S02]  /*0660*/  IADD3 R86, R60.reuse, 0x400, RZ ;  /* 0x000004003c567810 */ /* 0x040fe40007ffe0ff */
[----:B------:R-:W-:Y:S01]  /*0670*/  ISETP.GE.AND P4, PT, R61, RZ, PT ;  /* 0x000000ff3d00720c */ /* 0x000fe20003f86270 */
[----:B0-----:R-:W0:Y:S01]  /*0680*/  MUFU.RCP R30, R30 ;  /* 0x0000001e001e7308 */ /* 0x001e220000001000 */
[----:B------:R-:W-:-:S02]  /*0690*/  IADD3 R88, R60, 0x200, RZ ;  /* 0x000002003c587810 */ /* 0x000fc40007ffe0ff */
[----:B------:R-:W-:Y:S02]  /*06a0*/  @!P1 IADD3 R3, R3, -UR5, RZ ;  /* 0x8000000503039c10 */ /* 0x000fe4000fffe0ff */
[----:B------:R-:W-:Y:S02]  /*06b0*/  @!P1 IADD3 R4, R4, 0x1, RZ ;  /* 0x0000000104049810 */ /* 0x000fe40007ffe0ff */
[----:B------:R-:W-:Y:S01]  /*06c0*/  ISETP.GE.U32.AND P0, PT, R3, UR11, PT ;  /* 0x0000000b03007c0c */ /* 0x000fe2000bf06070 */
[----:B-1----:R-:W1:Y:S01]  /*06d0*/  MUFU.RCP R38, R38 ;  /* 0x0000002600267308 */ /* 0x002e620000001000 */
[----:B------:R-:W-:Y:S02]  /*06e0*/  LOP3.LUT R3, R58, UR17, RZ, 0x3c, !PT ;  /* 0x000000113a037c12 */ /* 0x000fe4000f8e3cff */
[----:B------:R-:W-:Y:S02]  /*06f0*/  IADD3 R81, R60, 0x100, RZ ;  /* 0x000001003c517810 */ /* 0x000fe40007ffe0ff */
[----:B------:R-:W-:-:S02]  /*0700*/  ISETP.GE.AND P2, PT, R3, RZ, PT ;  /* 0x000000ff0300720c */ /* 0x000fc40003f46270 */
[----:B------:R-:W-:Y:S02]  /*0710*/  IADD3 R61, R81, UR8, RZ ;  /* 0x00000008513d7c10 */ /* 0x000fe4000fffe0ff */
[----:B0-----:R-:W-:Y:S02]  /*0720*/  IADD3 R62, R30, 0xffffffe, RZ ;  /* 0x0ffffffe1e3e7810 */ /* 0x001fe40007ffe0ff */
[----:B------:R-:W-:Y:S02]  /*0730*/  IABS R30, UR9 ;  /* 0x00000009001e7c13 */ /* 0x000fe40008000000 */
[----:B------:R0:W2:Y:S01]  /*0740*/  F2I.FTZ.U32.TRUNC.NTZ R63, R62 ;  /* 0x0000003e003f7305 */ /* 0x0000a2000021f000 */
[----:B------:R-:W-:Y:S02]  /*0750*/  @P0 IADD3 R4, R4, 0x1, RZ ;  /* 0x0000000104040810 */ /* 0x000fe40007ffe0ff */
[----:B-1----:R-:W-:Y:S02]  /*0760*/  IADD3 R38, R38, 0xffffffe, RZ ;  /* 0x0ffffffe26267810 */ /* 0x002fe40007ffe0ff */
[----:B------:R-:W-:Y:S01]  /*0770*/  IABS R73, R61 ;  /* 0x0000003d00497213 */ /* 0x000fe20000000000 */
[----:B------:R-:W-:Y:S01]  /*0780*/  @!P2 IMAD.MOV R4, RZ, RZ, -R4 ;  /* 0x000000ffff04a224 */ /* 0x000fe200078e0a04 */
[----:B------:R-:W-:-:S02]  /*0790*/  LOP3.LUT R77, RZ, UR9, RZ, 0x33, !PT ;  /* 0x00000009ff4d7c12 */ /* 0x000fc4000f8e33ff */
[----:B------:R-:W1:Y:S01]  /*07a0*/  F2I.FTZ.U32.TRUNC.NTZ R38, R38 ;  /* 0x0000002600267305 */ /* 0x000e62000021f000 */
[----:B0-----:R-:W-:Y:S01]  /*07b0*/  IMAD.MOV.U32 R62, RZ, RZ, RZ ;  /* 0x000000ffff3e7224 */ /* 0x001fe200078e00ff */
[----:B------:R-:W-:Y:S02]  /*07c0*/  SEL R75, R74, R4, !P6 ;  /* 0x000000044a4b7207 */ /* 0x000fe40007000000 */
[----:B------:R-:W-:Y:S02]  /*07d0*/  IADD3 R87, R60, 0x700, RZ ;  /* 0x000007003c577810 */ /* 0x000fe40007ffe0ff */
[----:B------:R-:W-:Y:S01]  /*07e0*/  IADD3 R57, -R75, RZ, RZ ;  /* 0x000000ff4b397210 */ /* 0x000fe20007ffe1ff */
[----:B--2---:R-:W-:-:S04]  /*07f0*/  IMAD.MOV R3, RZ, RZ, -R63 ;  /* 0x000000ffff037224 */ /* 0x004fc800078e0a3f */
[----:B------:R-:W-:Y:S02]  /*0800*/  IMAD R3, R3, R2, RZ ;  /* 0x0000000203037224 */ /* 0x000fe400078e02ff */
[----:B------:R-:W-:Y:S02]  /*0810*/  IMAD R57, R57, UR17, R58 ;  /* 0x0000001139397c24 */ /* 0x000fe4000f8e023a */
[----:B------:R-:W-:Y:S01]  /*0820*/  IMAD.HI.U32 R4, R63, R3, R62 ;  /* 0x000000033f047227 */ /* 0x000fe200078e003e */
[----:B-1----:R0:W1:Y:S02]  /*0830*/  R2UR UR7, R38 ;  /* 0x00000000260773c2 */ /* 0x00206400000e0000 */
[----:B------:R-:W-:Y:S01]  /*0840*/  IABS R59, R57 ;  /* 0x00000039003b7213 */ /* 0x000fe20000000000 */
[----:B------:R-:W-:Y:S01]  /*0850*/  IMAD.MOV R3, RZ, RZ, -R30 ;  /* 0x000000ffff037224 */ /* 0x000fe200078e0a1e */
[----:B------:R-:W-:-:S03]  /*0860*/  IADD3 R30, R85, UR8, RZ ;  /* 0x00000008551e7c10 */ /* 0x000fc6000fffe0ff */
[----:B------:R-:W-:Y:S01]  /*0870*/  IMAD.HI.U32 R70, R4, R59, RZ ;  /* 0x0000003b04467227 */ /* 0x000fe200078e00ff */
[----:B0-----:R-:W-:Y:S02]  /*0880*/  IADD3 R38, R84, UR8, RZ ;  /* 0x0000000854267c10 */ /* 0x001fe4000fffe0ff */
[----:B------:R-:W-:Y:S01]  /*0890*/  LOP3.LUT R63, R30, UR17, RZ, 0x3c, !PT ;  /* 0x000000111e3f7c12 */ /* 0x000fe2000f8e3cff */
[----:B------:R-:W-:Y:S01]  /*08a0*/  IMAD R59, R70, R3, R59 ;  /* 0x00000003463b7224 */ /* 0x000fe200078e023b */
[----:B------:R-:W-:Y:S02]  /*08b0*/  LOP3.LUT R65, R38, UR17, RZ, 0x3c, !PT ;  /* 0x0000001126417c12 */ /* 0x000fe4000f8e3cff */
[----:B------:R-:W-:Y:S02]  /*08c0*/  IABS R67, R38 ;  /* 0x0000002600437213 */ /* 0x000fe40000000000 */
[----:B------:R-:W-:Y:S02]  /*08d0*/  ISETP.GT.U32.AND P3, PT, R2, R59, PT ;  /* 0x0000003b0200720c */ /* 0x000fe40003f64070 */
[----:B------:R-:W-:-:S02]  /*08e0*/  ISETP.GE.AND P2, PT, R65, RZ, PT ;  /* 0x000000ff4100720c */ /* 0x000fc40003f46270 */
[----:B------:R-:W-:Y:S02]  /*08f0*/  IABS R65, R30 ;  /* 0x0000001e00417213 */ /* 0x000fe40000000000 */
[----:B------:R-:W-:Y:S01]  /*0900*/  ISETP.GE.AND P0, PT, R63, RZ, PT ;  /* 0x000000ff3f00720c */ /* 0x000fe20003f06270 */
[----:B-1----:R-:W-:-:S04]  /*0910*/  UIADD3 UR11, URZ, -UR7, URZ ;  /* 0x800000073f0b7290 */ /* 0x002fc8000fffe03f */
[----:B------:R-:W-:Y:S02]  /*0920*/  UIMAD UR11, UR11, UR5, URZ ;  /* 0x000000050b0b72a4 */ /* 0x000fe4000f8e023f */
[----:B------:R-:W-:Y:S01]  /*0930*/  @!P3 IMAD.IADD R59, R59, 0x1, -R2 ;  /* 0x000000013b3bb824 */ /* 0x000fe200078e0a02 */
[----:B------:R-:W-:Y:S01]  /*0940*/  @!P3 IADD3 R70, R70, 0x1, RZ ;  /* 0x000000014646b810 */ /* 0x000fe20007ffe0ff */
[----:B------:R-:W-:-:S03]  /*0950*/  UIMAD.WIDE.U32 UR6, UR7, UR11, UR6 ;  /* 0x0000000b070672a5 */ /* 0x000fc6000f8e0006 */
[----:B------:R-:W-:Y:S01]  /*0960*/  ISETP.GE.U32.AND P3, PT, R59, R2, PT ;  /* 0x000000023b00720c */ /* 0x000fe20003f66070 */
[----:B------:R-:W-:Y:S01]  /*0970*/  UMOV UR11, UR5 ;  /* 0x00000005000b7c82 */ /* 0x000fe20008000000 */
[----:B------:R-:W-:Y:S01]  /*0980*/  LOP3.LUT R59, R57, UR9, RZ, 0x3c, !PT ;  /* 0x00000009393b7c12 */ /* 0x000fe2000f8e3cff */
[----:B------:R-:W-:-:S04]  /*0990*/  IMAD.HI.U32 R62, R53, UR7, RZ ;  /* 0x00000007353e7c27 */ /* 0x000fc8000f8e00ff */
[----:B------:R-:W-:Y:S02]  /*09a0*/  IMAD R53, R62, R5, R53 ;  /* 0x000000053e357224 */ /* 0x000fe400078e0235 */
[----:B------:R-:W-:-:S03]  /*09b0*/  IMAD.HI.U32 R72, R67, UR7, RZ ;  /* 0x0000000743487c27 */ /* 0x000fc6000f8e00ff */
[----:B------:R-:W-:Y:S01]  /*09c0*/  ISETP.LT.U32.AND P1, PT, R53, UR11, PT ;  /* 0x0000000b35007c0c */ /* 0x000fe2000bf21070 */
[----:B------:R-:W-:Y:S01]  /*09d0*/  IMAD R67, R72, R5, R67 ;  /* 0x0000000548437224 */ /* 0x000fe200078e0243 */
[----:B------:R-:W-:Y:S01]  /*09e0*/  @P3 IADD3 R70, R70, 0x1, RZ ;  /* 0x0000000146463810 */ /* 0x000fe20007ffe0ff */
[----:B------:R-:W-:-:S04]  /*09f0*/  IMAD.HI.U32 R66, R65, UR7, RZ ;  /* 0x0000000741427c27 */ /* 0x000fc8000f8e00ff */
[----:B------:R-:W-:Y:S02]  /*0a00*/  IMAD R65, R66, R5, R65 ;  /* 0x0000000542417224 */ /* 0x000fe400078e0241 */
[----:B------:R-:W-:Y:S02]  /*0a10*/  IMAD.MOV.U32 R82, RZ, RZ, R70 ;  /* 0x000000ffff527224 */ /* 0x000fe400078e0046 */
[----:B------:R-:W-:Y:S01]  /*0a20*/  IMAD.HI.U32 R78, R73, UR7, RZ ;  /* 0x00000007494e7c27 */ /* 0x000fe2000f8e00ff */
[----:B------:R-:W-:Y:S02]  /*0a30*/  ISETP.LT.U32.AND P3, PT, R65, UR11, PT ;  /* 0x0000000b41007c0c */ /* 0x000fe4000bf61070 */
[----:B------:R-:W-:Y:S02]  /*0a40*/  @!P1 IADD3 R53, R53, -UR5, RZ ;  /* 0x8000000535359c10 */ /* 0x000fe4000fffe0ff */
[----:B------:R-:W-:Y:S02]  /*0a50*/  @!P1 IADD3 R62, R62, 0x1, RZ ;  /* 0x000000013e3e9810 */ /* 0x000fe40007ffe0ff */
[----:B------:R-:W-:-:S02]  /*0a60*/  ISETP.GE.U32.AND P5, PT, R53, UR11, PT ;  /* 0x0000000b35007c0c */ /* 0x000fc4000bfa6070 */
[----:B------:R-:W-:Y:S02]  /*0a70*/  ISETP.GE.AND P1, PT, R59, RZ, PT ;  /* 0x000000ff3b00720c */ /* 0x000fe40003f26270 */
[----:B------:R-:W-:-:S03]  /*0a80*/  IADD3 R53, R86, UR8, RZ ;  /* 0x0000000856357c10 */ /* 0x000fc6000fffe0ff */
[----:B------:R-:W-:Y:S02]  /*0a90*/  @!P3 IADD3 R65, R65, -UR5, RZ ;  /* 0x800000054141bc10 */ /* 0x000fe4000fffe0ff */
[----:B------:R-:W-:Y:S02]  /*0aa0*/  IABS R63, R53 ;  /* 0x00000035003f7213 */ /* 0x000fe40000000000 */
[----:B------:R-:W-:Y:S02]  /*0ab0*/  @!P3 IADD3 R66, R66, 0x1, RZ ;  /* 0x000000014242b810 */ /* 0x000fe40007ffe0ff */
[----:B------:R-:W-:Y:S01]  /*0ac0*/  @P5 IADD3 R62, R62, 0x1, RZ ;  /* 0x000000013e3e5810 */ /* 0x000fe20007ffe0ff */
[----:B------:R-:W-:Y:S01]  /*0ad0*/  IMAD.HI.U32 R68, R63, UR7, RZ ;  /* 0x000000073f447c27 */ /* 0x000fe2000f8e00ff */
[----:B------:R-:W-:-:S03]  /*0ae0*/  ISETP.LT.U32.AND P5, PT, R67, UR11, PT ;  /* 0x0000000b43007c0c */ /* 0x000fc6000bfa1070 */
[----:B------:R-:W-:Y:S01]  /*0af0*/  IMAD.MOV.U32 R59, RZ, RZ, R62 ;  /* 0x000000ffff3b7224 */ /* 0x000fe200078e003e */
[----:B------:R-:W-:Y:S01]  /*0b00*/  IADD3 R62, R88, UR8, RZ ;  /* 0x00000008583e7c10 */ /* 0x000fe2000fffe0ff */
[----:B------:R-:W-:Y:S02]  /*0b10*/  @!P1 IMAD.MOV R82, RZ, RZ, -R82 ;  /* 0x000000ffff529224 */ /* 0x000fe400078e0a52 */
[----:B------:R-:W-:Y:S01]  /*0b20*/  IMAD R63, R68, R5, R63 ;  /* 0x00000005443f7224 */ /* 0x000fe200078e023f */
[----:B------:R-:W-:-:S04]  /*0b30*/  @!P4 IADD3 R59, -R59, RZ, RZ ;  /* 0x000000ff3b3bc210 */ /* 0x000fc80007ffe1ff */
[----:B------:R-:W-:Y:S02]  /*0b40*/  SEL R80, R74, R59, !P6 ;  /* 0x0000003b4a507207 */ /* 0x000fe40007000000 */
[----:B------:R-:W-:Y:S02]  /*0b50*/  @!P5 IADD3 R67, R67, -UR5, RZ ;  /* 0x800000054343dc10 */ /* 0x000fe4000fffe0ff */
[----:B------:R-:W-:Y:S01]  /*0b60*/  @!P5 IADD3 R72, R72, 0x1, RZ ;  /* 0x000000014848d810 */ /* 0x000fe20007ffe0ff */
[----:B------:R-:W-:Y:S01]  /*0b70*/  IMAD.MOV R59, RZ, RZ, -R80 ;  /* 0x000000ffff3b7224 */ /* 0x000fe200078e0a50 */
[----:B------:R-:W-:Y:S02]  /*0b80*/  ISETP.GE.U32.AND P1, PT, R67, UR11, PT ;  /* 0x0000000b43007c0c */ /* 0x000fe4000bf26070 */
[----:B------:R-:W-:Y:S01]  /*0b90*/  IABS R67, R62 ;  /* 0x0000003e00437213 */ /* 0x000fe20000000000 */
[----:B------:R-:W-:Y:S01]  /*0ba0*/  IMAD R59, R59, UR17, R64 ;  /* 0x000000113b3b7c24 */ /* 0x000fe2000f8e0240 */
[----:B------:R-:W-:-:S02]  /*0bb0*/  ISETP.LT.U32.AND P4, PT, R63, UR11, PT ;  /* 0x0000000b3f007c0c */ /* 0x000fc4000bf81070 */
[----:B------:R-:W-:Y:S01]  /*0bc0*/  ISETP.GE.U32.AND P5, PT, R65, UR11, PT ;  /* 0x0000000b41007c0c */ /* 0x000fe2000bfa6070 */
[----:B------:R-:W-:Y:S01]  /*0bd0*/  IMAD.MOV.U32 R65, RZ, RZ, R67 ;  /* 0x000000ffff417224 */ /* 0x000fe200078e0043 */
[----:B------:R-:W-:Y:S01]  /*0be0*/  IABS R69, R59 ;  /* 0x0000003b00457213 */ /* 0x000fe20000000000 */
[----:B------:R-:W-:-:S04]  /*0bf0*/  IMAD.HI R67, R75, 0x66666667, RZ ;  /* 0x666666674b437827 */ /* 0x000fc800078e02ff */
[----:B------:R-:W-:Y:S01]  /*0c00*/  IMAD.HI.U32 R70, R65, UR7, RZ ;  /* 0x0000000741467c27 */ /* 0x000fe2000f8e00ff */
[----:B------:R-:W-:Y:S02]  /*0c10*/  SHF.R.U32.HI R76, RZ, 0x1f, R67 ;  /* 0x0000001fff4c7819 */ /* 0x000fe40000011643 */
[----:B------:R-:W-:Y:S01]  /*0c20*/  @P1 IADD3 R72, R72, 0x1, RZ ;  /* 0x0000000148481810 */ /* 0x000fe20007ffe0ff */
[----:B------:R-:W-:Y:S01]  /*0c30*/  IMAD.HI.U32 R90, R4, R69, RZ ;  /* 0x00000045045a7227 */ /* 0x000fe200078e00ff */
[----:B------:R-:W-:Y:S02]  /*0c40*/  @!P4 IADD3 R63, R63, -UR5, RZ ;  /* 0x800000053f3fcc10 */ /* 0x000fe4000fffe0ff */
[----:B------:R-:W-:Y:S01]  /*0c50*/  @P5 IADD3 R66, R66, 0x1, RZ ;  /* 0x0000000142425810 */ /* 0x000fe20007ffe0ff */
[----:B------:R-:W-:Y:S01]  /*0c60*/  IMAD R65, R70, R5, R65 ;  /* 0x0000000546417224 */ /* 0x000fe200078e0241 */
[----:B------:R-:W-:Y:S01]  /*0c70*/  LEA.HI.SX32 R76, R67, R76, 0x1c ;  /* 0x0000004c434c7211 */ /* 0x000fe200078fe2ff */
[----:B------:R-:W-:Y:S01]  /*0c80*/  IMAD R69, R90, R3, R69 ;  /* 0x000000035a457224 */ /* 0x000fe200078e0245 */
[----:B------:R-:W-:Y:S01]  /*0c90*/  ISETP.GE.U32.AND P1, PT, R63, UR11, PT ;  /* 0x0000000b3f007c0c */ /* 0x000fe2000bf26070 */
[----:B------:R-:W-:Y:S01]  /*0ca0*/  IMAD R63, R78, R5, R73 ;  /* 0x000000054e3f7224 */ /* 0x000fe200078e0249 */
[----:B------:R-:W-:Y:S01]  /*0cb0*/  ISETP.LT.U32.AND P3, PT, R65, UR11, PT ;  /* 0x0000000b41007c0c */ /* 0x000fe2000bf61070 */
[----:B------:R-:W-:Y:S01]  /*0cc0*/  @!P2 IMAD.MOV R72, RZ, RZ, -R72 ;  /* 0x000000ffff48a224 */ /* 0x000fe200078e0a48 */
[----:B------:R-:W-:Y:S01]  /*0cd0*/  ISETP.GT.U32.AND P5, PT, R2, R69, PT ;  /* 0x000000450200720c */ /* 0x000fe20003fa4070 */
[----:B------:R-:W-:Y:S01]  /*0ce0*/  IMAD R76, R76, -0x28, R75 ;  /* 0xffffffd84c4c7824 */ /* 0x000fe200078e024b */
[----:B------:R-:W-:-:S02]  /*0cf0*/  MOV R67, R66 ;  /* 0x0000004200437202 */ /* 0x000fc40000000f00 */
[----:B------:R-:W-:Y:S01]  /*0d00*/  LOP3.LUT R73, R53, UR17, RZ, 0x3c, !PT ;  /* 0x0000001135497c12 */ /* 0x000fe2000f8e3cff */
[----:B------:R-:W-:Y:S01]  /*0d10*/  IMAD R76, R76, R79, UR10 ;  /* 0x0000000a4c4c7e24 */ /* 0x000fe2000f8e024f */
[----:B------:R-:W-:Y:S01]  /*0d20*/  @!P4 IADD3 R68, R68, 0x1, RZ ;  /* 0x000000014444c810 */ /* 0x000fe20007ffe0ff */
[----:B------:R-:W-:Y:S01]  /*0d30*/  @!P0 IMAD.MOV R67, RZ, RZ, -R67 ;  /* 0x000000ffff438224 */ /* 0x000fe200078e0a43 */
[----:B------:R-:W-:Y:S02]  /*0d40*/  ISETP.LT.U32.AND P0, PT, R63, UR11, PT ;  /* 0x0000000b3f007c0c */ /* 0x000fe4000bf01070 */
[----:B------:R-:W-:Y:S02]  /*0d50*/  ISETP.GE.AND P2, PT, R73, RZ, PT ;  /* 0x000000ff4900720c */ /* 0x000fe40003f46270 */
[----:B------:R-:W-:Y:S01]  /*0d60*/  @!P3 IADD3 R65, R65, -UR5, RZ ;  /* 0x800000054141bc10 */ /* 0x000fe2000fffe0ff */
[----:B------:R-:W-:Y:S01]  /*0d70*/  @!P5 IMAD.IADD R69, R69, 0x1, -R2 ;  /* 0x000000014545d824 */ /* 0x000fe200078e0a02 */
[----:B------:R-:W-:Y:S01]  /*0d80*/  SEL R66, R74, R72, !P6 ;  /* 0x000000484a427207 */ /* 0x000fe20007000000 */
[----:B------:R-:W-:Y:S01]  /*0d90*/  IMAD.HI R72, R80, 0x66666667, RZ ;  /* 0x6666666750487827 */ /* 0x000fe200078e02ff */
[----:B------:R-:W-:-:S02]  /*0da0*/  @P1 IADD3 R68, R68, 0x1, RZ ;  /* 0x0000000144441810 */ /* 0x000fc40007ffe0ff */
[----:B------:R-:W-:Y:S01]  /*0db0*/  ISETP.GE.U32.AND P4, PT, R65, UR11, PT ;  /* 0x0000000b41007c0c */ /* 0x000fe2000bf86070 */
[----:B------:R-:W-:Y:S01]  /*0dc0*/  IMAD.MOV R65, RZ, RZ, -R66 ;  /* 0x000000ffff417224 */ /* 0x000fe200078e0a42 */
[----:B------:R-:W-:Y:S02]  /*0dd0*/  ISETP.GE.U32.AND P1, PT, R69, R2, PT ;  /* 0x000000024500720c */ /* 0x000fe40003f26070 */
[----:B------:R-:W-:Y:S01]  /*0de0*/  MOV R69, R68 ;  /* 0x0000004400457202 */ /* 0x000fe20000000f00 */
[----:B------:R-:W-:Y:S01]  /*0df0*/  IMAD R65, R65, UR17, R38 ;  /* 0x0000001141417c24 */ /* 0x000fe2000f8e0226 */
[----:B------:R-:W-:Y:S02]  /*0e00*/  SHF.R.U32.HI R73, RZ, 0x1f, R72 ;  /* 0x0000001fff497819 */ /* 0x000fe40000011648 */
[----:B------:R-:W-:Y:S01]  /*0e10*/  @!P0 IADD3 R63, R63, -UR5, RZ ;  /* 0x800000053f3f8c10 */ /* 0x000fe2000fffe0ff */
[----:B------:R-:W-:Y:S01]  /*0e20*/  @!P2 IMAD.MOV R69, RZ, RZ, -R69 ;  /* 0x000000ffff45a224 */ /* 0x000fe200078e0a45 */
[----:B------:R-:W-:-:S02]  /*0e30*/  LOP3.LUT R68, R59, UR9, RZ, 0x3c, !PT ;  /* 0x000000093b447c12 */ /* 0x000fc4000f8e3cff */
[----:B------:R-:W-:Y:S02]  /*0e40*/  LEA.HI.SX32 R73, R72, R73, 0x1c ;  /* 0x0000004948497211 */ /* 0x000fe400078fe2ff */
[----:B------:R-:W-:Y:S02]  /*0e50*/  ISETP.GE.U32.AND P2, PT, R63, UR11, PT ;  /* 0x0000000b3f007c0c */ /* 0x000fe4000bf46070 */
[----:B------:R-:W-:Y:S01]  /*0e60*/  @!P5 IADD3 R90, R90, 0x1, RZ ;  /* 0x000000015a5ad810 */ /* 0x000fe20007ffe0ff */
[----:B------:R-:W-:Y:S01]  /*0e70*/  IMAD R73, R73, -0x28, R80 ;  /* 0xffffffd849497824 */ /* 0x000fe200078e0250 */
[----:B------:R-:W-:Y:S02]  /*0e80*/  IABS R63, R65 ;  /* 0x00000041003f7213 */ /* 0x000fe40000000000 */
[----:B------:R-:W-:Y:S02]  /*0e90*/  ISETP.GE.AND P5, PT, R68, RZ, PT ;  /* 0x000000ff4400720c */ /* 0x000fe40003fa6270 */
[----:B------:R-:W-:Y:S01]  /*0ea0*/  @P1 IADD3 R90, R90, 0x1, RZ ;  /* 0x000000015a5a1810 */ /* 0x000fe20007ffe0ff */
[----:B------:R-:W-:Y:S01]  /*0eb0*/  IMAD.HI.U32 R80, R4, R63, RZ ;  /* 0x0000003f04507227 */ /* 0x000fe200078e00ff */
[----:B------:R-:W-:-:S02]  /*0ec0*/  SEL R68, R74, R67, !P6 ;  /* 0x000000434a447207 */ /* 0x000fc40007000000 */
[----:B------:R-:W-:Y:S01]  /*0ed0*/  ISETP.NE.AND P1, PT, RZ, UR9, PT ;  /* 0x00000009ff007c0c */ /* 0x000fe2000bf25270 */
[----:B------:R-:W-:Y:S01]  /*0ee0*/  IMAD R63, R80, R3, R63 ;  /* 0x00000003503f7224 */ /* 0x000fe200078e023f */
[----:B------:R-:W-:Y:S01]  /*0ef0*/  @!P3 IADD3 R70, R70, 0x1, RZ ;  /* 0x000000014646b810 */ /* 0x000fe20007ffe0ff */
[----:B------:R-:W-:Y:S01]  /*0f00*/  IMAD.MOV R67, RZ, RZ, -R68 ;  /* 0x000000ffff437224 */ /* 0x000fe200078e0a44 */
[----:B------:R-:W-:Y:S02]  /*0f10*/  SEL R75, R77, R82, !P1 ;  /* 0x000000524d4b7207 */ /* 0x000fe40004800000 */
[----:B------:R-:W-:Y:S01]  /*0f20*/  @P4 IADD3 R70, R70, 0x1, RZ ;  /* 0x0000000146464810 */ /* 0x000fe20007ffe0ff */
[----:B------:R-:W-:Y:S01]  /*0f30*/  IMAD R67, R67, UR17, R30 ;  /* 0x0000001143437c24 */ /* 0x000fe2000f8e021e */
[----:B------:R-:W-:Y:S01]  /*0f40*/  @!P5 IADD3 R90, -R90, RZ, RZ ;  /* 0x000000ff5a5ad210 */ /* 0x000fe20007ffe1ff */
[----:B------:R-:W-:Y:S01]  /*0f50*/  IMAD R76, R75, UR18, R76 ;  /* 0x000000124b4c7c24 */ /* 0x000fe2000f8e024c */
[----:B------:R-:W-:Y:S01]  /*0f60*/  ISETP.GT.U32.AND P5, PT, R2, R63, PT ;  /* 0x0000003f0200720c */ /* 0x000fe20003fa4070 */
[----:B------:R-:W-:Y:S01]  /*0f70*/  IMAD.MOV R72, RZ, RZ, -R75 ;  /* 0x000000ffff487224 */ /* 0x000fe200078e0a4b */
[----:B------:R-:W-:-:S02]  /*0f80*/  IABS R75, R67 ;  /* 0x00000043004b7213 */ /* 0x000fc40000000000 */
[----:B------:R-:W-:Y:S01]  /*0f90*/  @!P0 IADD3 R78, R78, 0x1, RZ ;  /* 0x000000014e4e8810 */ /* 0x000fe20007ffe0ff */
[----:B------:R-:W-:Y:S01]  /*0fa0*/  IMAD R57, R72, UR9, R57 ;  /* 0x0000000948397c24 */ /* 0x000fe2000f8e0239 */
[----:B------:R-:W-:Y:S01]  /*0fb0*/  LOP3.LUT R72, R62, UR17, RZ, 0x3c, !PT ;  /* 0x000000113e487c12 */ /* 0x000fe2000f8e3cff */
[----:B------:R-:W-:Y:S01]  /*0fc0*/  IMAD.HI.U32 R82, R4, R75, RZ ;  /* 0x0000004b04527227 */ /* 0x000fe200078e00ff */
[----:B------:R-:W-:Y:S02]  /*0fd0*/  @P2 IADD3 R78, R78, 0x1, RZ ;  /* 0x000000014e4e2810 */ /* 0x000fe40007ffe0ff */
[----:B------:R-:W-:Y:S01]  /*0fe0*/  ISETP.GE.AND P3, PT, R72, RZ, PT ;  /* 0x000000ff4800720c */ /* 0x000fe20003f66270 */
[----:B------:R-:W-:Y:S01]  /*0ff0*/  IMAD.IADD R76, R76, 0x1, R57 ;  /* 0x000000014c4c7824 */ /* 0x000fe200078e0239 */
[----:B------:R-:W-:Y:S01]  /*1000*/  SEL R69, R74, R69, !P6 ;  /* 0x000000454a457207 */ /* 0x000fe20007000000 */
[----:B------:R-:W-:Y:S01]  /*1010*/  @!P5 IMAD.IADD R63, R63, 0x1, -R2 ;  /* 0x000000013f3fd824 */ /* 0x000fe200078e0a02 */
[----:B------:R-:W-:Y:S01]  /*1020*/  P2R R93, PR, RZ, 0x2 ;  /* 0x00000002ff5d7803 */ /* 0x000fe20000000000 */
[----:B------:R-:W-:Y:S01]  /*1030*/  IMAD R57, R82, R3, R75 ;  /* 0x0000000352397224 */ /* 0x000fe200078e024b */
[----:B------:R-:W-:Y:S01]  /*1040*/  P2R R89, PR, RZ, 0x20 ;  /* 0x00000020ff597803 */ /* 0x000fe20000000000 */
[----:B------:R-:W-:Y:S01]  /*1050*/  IMAD.U32 R72, RZ, RZ, UR9 ;  /* 0x00000009ff487e24 */ /* 0x000fe2000f8e00ff */
[----:B------:R-:W-:-:S02]  /*1060*/  ISETP.GE.U32.AND P4, PT, R63, R2, PT ;  /* 0x000000023f00720c */ /* 0x000fc40003f86070 */
[----:B------:R-:W-:Y:S01]  /*1070*/  SEL R63, R77, R90, !P1 ;  /* 0x0000005a4d3f7207 */ /* 0x000fe20004800000 */
[----:B------:R-:W-:Y:S01]  /*1080*/  IMAD R72, R73, R72, UR10 ;  /* 0x0000000a49487e24 */ /* 0x000fe2000f8e0248 */
[----:B------:R-:W-:Y:S01]  /*1090*/  P2R R91, PR, RZ, 0x10 ;  /* 0x00000010ff5b7803 */ /* 0x000fe20000000000 */
[----:B------:R-:W-:Y:S01]  /*10a0*/  @!P3 IMAD.MOV R70, RZ, RZ, -R70 ;  /* 0x000000ffff46b224 */ /* 0x000fe200078e0a46 */
[----:B------:R-:W-:Y:S01]  /*10b0*/  ISETP.GT.U32.AND P4, PT, R2, R57, PT ;  /* 0x000000390200720c */ /* 0x000fe20003f84070 */
[C---:B------:R-:W-:Y:S01]  /*10c0*/  IMAD R72, R63.reuse, UR18, R72 ;  /* 0x000000123f487c24 */ /* 0x040fe2000f8e0248 */
[----:B------:R-:W-:Y:S02]  /*10d0*/  IADD3 R90, -R63, RZ, RZ ;  /* 0x000000ff3f5a7210 */ /* 0x000fe40007ffe1ff */
[----:B------:R-:W-:Y:S02]  /*10e0*/  SEL R63, R74, R70, !P6 ;  /* 0x000000464a3f7207 */ /* 0x000fe40007000000 */
[----:B------:R-:W-:Y:S01]  /*10f0*/  LOP3.LUT R103, R65, UR9, RZ, 0x3c, !PT ;  /* 0x0000000941677c12 */ /* 0x000fe2000f8e3cff */
[----:B------:R-:W-:Y:S01]  /*1100*/  IMAD R73, R90, UR9, R59 ;  /* 0x000000095a497c24 */ /* 0x000fe2000f8e023b */
[----:B------:R-:W-:Y:S01]  /*1110*/  LOP3.LUT R59, R61, UR17, RZ, 0x3c, !PT ;  /* 0x000000113d3b7c12 */ /* 0x000fe2000f8e3cff */
[----:B------:R-:W-:Y:S01]  /*1120*/  IMAD.MOV R90, RZ, RZ, -R69 ;  /* 0x000000ffff5a7224 */ /* 0x000fe200078e0a45 */
[----:B------:R-:W-:Y:S01]  /*1130*/  LOP3.LUT R102, R67, UR9, RZ, 0x3c, !PT ;  /* 0x0000000943667c12 */ /* 0x000fe2000f8e3cff */
[----:B------:R-:W-:Y:S01]  /*1140*/  IMAD.IADD R72, R72, 0x1, R73 ;  /* 0x0000000148487824 */ /* 0x000fe200078e0249 */
[----:B------:R-:W-:Y:S01]  /*1150*/  ISETP.GE.AND P0, PT, R59, RZ, PT ;  /* 0x000000ff3b00720c */ /* 0x000fe20003f06270 */
[----:B------:R-:W-:Y:S01]  /*1160*/  @!P4 IMAD.IADD R57, R57, 0x1, -R2 ;  /* 0x000000013939c824 */ /* 0x000fe200078e0a02 */
[C---:B------:R-:W-:Y:S01]  /*1170*/  IADD3 R73, -R63.reuse, RZ, RZ ;  /* 0x000000ff3f497210 */ /* 0x040fe20007ffe1ff */
[----:B------:R-:W-:Y:S01]  /*1180*/  IMAD R70, R90, UR17, R53 ;  /* 0x000000115a467c24 */ /* 0x000fe2000f8e0235 */
[----:B------:R-:W-:Y:S01]  /*1190*/  @!P4 IADD3 R82, R82, 0x1, RZ ;  /* 0x000000015252c810 */ /* 0x000fe20007ffe0ff */
[----:B------:R-:W-:Y:S01]  /*11a0*/  IMAD.HI R59, R63, 0x66666667, RZ ;  /* 0x666666673f3b7827 */ /* 0x000fe200078e02ff */
[----:B------:R-:W-:-:S02]  /*11b0*/  ISETP.GE.U32.AND P1, PT, R57, R2, PT ;  /* 0x000000023900720c */ /* 0x000fc40003f26070 */
[----:B------:R-:W-:Y:S01]  /*11c0*/  IABS R79, R70 ;  /* 0x00000046004f7213 */ /* 0x000fe20000000000 */
[----:B------:R-:W-:Y:S01]  /*11d0*/  IMAD.MOV.U32 R57, RZ, RZ, R78 ;  /* 0x000000ffff397224 */ /* 0x000fe200078e004e */
[----:B------:R-:W-:Y:S02]  /*11e0*/  SHF.R.U32.HI R78, RZ, 0x1f, R59 ;  /* 0x0000001fff4e7819 */ /* 0x000fe4000001163b */
[----:B------:R-:W-:Y:S01]  /*11f0*/  P2R R97, PR, RZ, 0x2 ;  /* 0x00000002ff617803 */ /* 0x000fe20000000000 */
[----:B------:R-:W-:Y:S01]  /*1200*/  @!P0 IMAD.MOV R57, RZ, RZ, -R57 ;  /* 0x000000ffff398224 */ /* 0x000fe200078e0a39 */
[----:B------:R-:W-:Y:S01]  /*1210*/  LEA.HI.SX32 R78, R59, R78, 0x1c ;  /* 0x0000004e3b4e7211 */ /* 0x000fe200078fe2ff */
[----:B------:R-:W-:Y:S01]  /*1220*/  IMAD.HI.U32 R92, R4, R79, RZ ;  /* 0x0000004f045c7227 */ /* 0x000fe200078e00ff */
[----:B------:R-:W-:Y:S02]  /*1230*/  LOP3.LUT R95, R70, UR9, RZ, 0x3c, !PT ;  /* 0x00000009465f7c12 */ /* 0x000fe4000f8e3cff */
[----:B------:R-:W-:Y:S01]  /*1240*/  SEL R98, R74, R57, !P6 ;  /* 0x000000394a627207 */ /* 0x000fe20007000000 */
[----:B------:R-:W-:-:S02]  /*1250*/  IMAD R79, R92, R3, R79 ;  /* 0x000000035c4f7224 */ /* 0x000fc400078e024f */
[----:B------:R-:W-:Y:S02]  /*1260*/  IMAD R59, R73, UR17, R62 ;  /* 0x00000011493b7c24 */ /* 0x000fe4000f8e023e */
[----:B------:R-:W-:Y:S01]  /*1270*/  IMAD.HI R57, R98, 0x66666667, RZ ;  /* 0x6666666762397827 */ /* 0x000fe200078e02ff */
[----:B------:R-:W-:Y:S02]  /*1280*/  ISETP.GT.U32.AND P2, PT, R2, R79, PT ;  /* 0x0000004f0200720c */ /* 0x000fe40003f44070 */
[----:B------:R-:W-:Y:S02]  /*1290*/  IABS R75, R59 ;  /* 0x0000003b004b7213 */ /* 0x000fe40000000000 */
[----:B------:R-:W-:-:S03]  /*12a0*/  SHF.R.U32.HI R94, RZ, 0x1f, R57 ;  /* 0x0000001fff5e7819 */ /* 0x000fc60000011639 */
[----:B------:R-:W-:Y:S01]  /*12b0*/  IMAD.HI.U32 R90, R4, R75, RZ ;  /* 0x0000004b045a7227 */ /* 0x000fe200078e00ff */
[----:B------:R-:W-:-:S03]  /*12c0*/  LEA.HI.SX32 R73, R57, R94, 0x1c ;  /* 0x0000005e39497211 */ /* 0x000fc600078fe2ff */
[----:B------:R-:W-:Y:S02]  /*12d0*/  IMAD.MOV R94, RZ, RZ, -R98 ;  /* 0x000000ffff5e7224 */ /* 0x000fe400078e0a62 */
[----:B------:R-:W-:Y:S01]  /*12e0*/  IMAD R75, R90, R3, R75 ;  /* 0x000000035a4b7224 */ /* 0x000fe200078e024b */
[----:B------:R-:W-:Y:S01]  /*12f0*/  @!P2 IADD3 R92, R92, 0x1, RZ ;  /* 0x000000015c5ca810 */ /* 0x000fe20007ffe0ff */
[----:B------:R-:W-:Y:S02]  /*1300*/  IMAD R83, R94, UR17, R61 ;  /* 0x000000115e537c24 */ /* 0x000fe4000f8e023d */
[----:B------:R-:W-:Y:S01]  /*1310*/  @!P2 IMAD.IADD R79, R79, 0x1, -R2 ;  /* 0x000000014f4fa824 */ /* 0x000fe200078e0a02 */
[----:B------:R-:W-:Y:S01]  /*1320*/  ISETP.GT.U32.AND P0, PT, R2, R75, PT ;  /* 0x0000004b0200720c */ /* 0x000fe20003f04070 */
[----:B------:R-:W-:Y:S01]  /*1330*/  IMAD R73, R73, -0x28, R98 ;  /* 0xffffffd849497824 */ /* 0x000fe200078e0262 */
[----:B------:R-:W-:Y:S02]  /*1340*/  IABS R57, R83 ;  /* 0x0000005300397213 */ /* 0x000fe40000000000 */
[----:B------:R-:W-:-:S02]  /*1350*/  ISETP.GE.U32.AND P3, PT, R79, R2, PT ;  /* 0x000000024f00720c */ /* 0x000fc40003f66070 */
[----:B------:R-:W-:Y:S01]  /*1360*/  LOP3.LUT R101, R83, UR9, RZ, 0x3c, !PT ;  /* 0x0000000953657c12 */ /* 0x000fe2000f8e3cff */
[----:B------:R-:W-:Y:S01]  /*1370*/  IMAD.HI.U32 R96, R4, R57, RZ ;  /* 0x0000003904607227 */ /* 0x000fe200078e00ff */
[----:B------:R-:W-:Y:S02]  /*1380*/  P2R R100, PR, RZ, 0x8 ;  /* 0x00000008ff647803 */ /* 0x000fe40000000000 */
[----:B------:R-:W-:Y:S01]  /*1390*/  LOP3.LUT R79, R59, UR9, RZ, 0x3c, !PT ;  /* 0x000000093b4f7c12 */ /* 0x000fe2000f8e3cff */
[----:B------:R-:W-:Y:S01]  /*13a0*/  IMAD R57, R96, R3, R57 ;  /* 0x0000000360397224 */ /* 0x000fe200078e0239 */
[----:B------:R-:W-:Y:S01]  /*13b0*/  ISETP.NE.AND P4, PT, R100, RZ, PT ;  /* 0x000000ff6400720c */ /* 0x000fe20003f85270 */
[----:B------:R-:W-:Y:S01]  /*13c0*/  @!P0 IMAD.IADD R75, R75, 0x1, -R2 ;  /* 0x000000014b4b8824 */ /* 0x000fe200078e0a02 */
[----:B------:R-:W-:Y:S02]  /*13d0*/  @!P0 IADD3 R90, R90, 0x1, RZ ;  /* 0x000000015a5a8810 */ /* 0x000fe40007ffe0ff */
[----:B------:R-:W-:-:S02]  /*13e0*/  ISETP.GT.U32.AND P3, PT, R2, R57, PT ;  /* 0x000000390200720c */ /* 0x000fc40003f64070 */
[----:B------:R-:W-:-:S04]  /*13f0*/  ISETP.GE.U32.AND P1, PT, R75, R2, PT ;  /* 0x000000024b00720c */ /* 0x000fc80003f26070 */
[----:B------:R-:W-:-:S03]  /*1400*/  P2R R99, PR, RZ, 0x2 ;  /* 0x00000002ff637803 */ /* 0x000fc60000000000 */
[----:B------:R-:W-:-:S04]  /*1410*/  @P4 IADD3 R92, R92, 0x1, RZ ;  /* 0x000000015c5c4810 */ /* 0x000fc80007ffe0ff */
[-C--:B------:R-:W-:Y:S02]  /*1420*/  @!P3 IADD3 R57, R57, -R2.reuse, RZ ;  /* 0x800000023939b210 */ /* 0x080fe40007ffe0ff */
[----:B------:R-:W-:Y:S02]  /*1430*/  @!P3 IADD3 R96, R96, 0x1, RZ ;  /* 0x000000016060b810 */ /* 0x000fe40007ffe0ff */
[----:B------:R-:W-:Y:S02]  /*1440*/  ISETP.GE.U32.AND P1, PT, R57, R2, PT ;  /* 0x000000023900720c */ /* 0x000fe40003f26070 */
[----:B------:R-:W-:Y:S02]  /*1450*/  IADD3 R57, R87, UR8, RZ ;  /* 0x0000000857397c10 */ /* 0x000fe4000fffe0ff */
[----:B------:R-:W-:Y:S02]  /*1460*/  ISETP.NE.AND P3, PT, R91, RZ, PT ;  /* 0x000000ff5b00720c */ /* 0x000fe40003f65270 */
[----:B------:R-:W-:-:S05]  /*1470*/  IABS R75, R57 ;  /* 0x00000039004b7213 */ /* 0x000fca0000000000 */
[----:B------:R-:W-:Y:S02]  /*1480*/  IMAD.HI.U32 R94, R75, UR7, RZ ;  /* 0x000000074b5e7c27 */ /* 0x000fe4000f8e00ff */
[----:B------:R-:W-:Y:S02]  /*1490*/  @P1 IADD3 R96, R96, 0x1, RZ ;  /* 0x0000000160601810 */ /* 0x000fe40007ffe0ff */
[----:B------:R-:W-:Y:S01]  /*14a0*/  IMAD R5, R94, R5, R75 ;  /* 0x000000055e057224 */ /* 0x000fe200078e024b */
[----:B------:R-:W-:Y:S01]  /*14b0*/  ISETP.NE.AND P1, PT, R93, RZ, PT ;  /* 0x000000ff5d00720c */ /* 0x000fe20003f25270 */
[----:B------:R-:W-:-:S03]  /*14c0*/  IMAD.MOV.U32 R75, RZ, RZ, 0x2 ;  /* 0x00000002ff4b7424 */ /* 0x000fc600078e00ff */
[----:B------:R-:W-:-:S13]  /*14d0*/  ISETP.LT.U32.AND P5, PT, R5, UR11, PT ;  /* 0x0000000b05007c0c */ /* 0x000fda000bfa1070 */
[----:B------:R-:W-:Y:S02]  /*14e0*/  @!P5 IADD3 R5, R5, -UR5, RZ ;  /* 0x800000050505dc10 */ /* 0x000fe4000fffe0ff */
[----:B------:R-:W-:Y:S02]  /*14f0*/  @!P5 IADD3 R94, R94, 0x1, RZ ;  /* 0x000000015e5ed810 */ /* 0x000fe40007ffe0ff */
[----:B------:R-:W-:Y:S02]  /*1500*/  ISETP.GE.U32.AND P5, PT, R5, UR11, PT ;  /* 0x0000000b05007c0c */ /* 0x000fe4000bfa6070 */
[----:B------:R-:W-:-:S11]  /*1510*/  LOP3.LUT R5, R57, UR17, RZ, 0x3c, !PT ;  /* 0x0000001139057c12 */ /* 0x000fd6000f8e3cff */
[----:B------:R-:W-:Y:S02]  /*1520*/  @P5 IADD3 R94, R94, 0x1, RZ ;  /* 0x000000015e5e5810 */ /* 0x000fe40007ffe0ff */
[----:B------:R-:W-:-:S13]  /*1530*/  ISETP.GE.AND P5, PT, R5, RZ, PT ;  /* 0x000000ff0500720c */ /* 0x000fda0003fa6270 */
[----:B------:R-:W-:Y:S01]  /*1540*/  @!P5 IMAD.MOV R94, RZ, RZ, -R94 ;  /* 0x000000ffff5ed224 */ /* 0x000fe200078e0a5e */
[----:B------:R-:W-:-:S04]  /*1550*/  ISETP.NE.AND P5, PT, R89, RZ, PT ;  /* 0x000000ff5900720c */ /* 0x000fc80003fa5270 */
[----:B------:R-:W-:Y:S02]  /*1560*/  SEL R74, R74, R94, !P6 ;  /* 0x0000005e4a4a7207 */ /* 0x000fe40007000000 */
[----:B------:R-:W-:Y:S02]  /*1570*/  MOV R94, UR9 ;  /* 0x00000009005e7c02 */ /* 0x000fe40008000f00 */
[----:B------:R-:W-:-:S03]  /*1580*/  ISETP.NE.AND P6, PT, R99, RZ, PT ;  /* 0x000000ff6300720c */ /* 0x000fc60003fc5270 */
[----:B------:R-:W-:Y:S02]  /*1590*/  IMAD R5, R73, R94, UR10 ;  /* 0x0000000a49057e24 */ /* 0x000fe4000f8e025e */
[----:B------:R-:W-:Y:S02]  /*15a0*/  @!P5 IADD3 R80, R80, 0x1, RZ ;  /* 0x000000015050d810 */ /* 0x000fe40007ffe0ff */
[----:B------:R-:W-:Y:S02]  /*15b0*/  ISETP.NE.AND P5, PT, R97, RZ, PT ;  /* 0x000000ff6100720c */ /* 0x000fe40003fa5270 */
[----:B------:R-:W-:Y:S02]  /*15c0*/  @P3 IADD3 R80, R80, 0x1, RZ ;  /* 0x0000000150503810 */ /* 0x000fe40007ffe0ff */
[----:B------:R-:W-:Y:S02]  /*15d0*/  ISETP.GE.AND P3, PT, R102, RZ, PT ;  /* 0x000000ff6600720c */ /* 0x000fe40003f66270 */
[----:B------:R-:W-:-:S07]  /*15e0*/  @P6 IADD3 R90, R90, 0x1, RZ ;  /* 0x000000015a5a6810 */ /* 0x000fce0007ffe0ff */
[----:B------:R-:W-:Y:S02]  /*15f0*/  @P5 IADD3 R82, R82, 0x1, RZ ;  /* 0x0000000152525810 */ /* 0x000fe40007ffe0ff */
[----:B------:R-:W-:-:S03]  /*1600*/  ISETP.GE.AND P5, PT, R103, RZ, PT ;  /* 0x000000ff6700720c */ /* 0x000fc60003fa6270 */
[----:B------:R-:W-:Y:S01]  /*1610*/  @!P3 IMAD.MOV R82, RZ, RZ, -R82 ;  /* 0x000000ffff52b224 */ /* 0x000fe200078e0a52 */
[----:B------:R-:W-:-:S04]  /*1620*/  ISETP.GE.AND P3, PT, R58, UR16, PT ;  /* 0x000000103a007c0c */ /* 0x000fc8000bf66270 */
[----:B------:R-:W-:-:S05]  /*1630*/  ISETP.LT.AND P4, PT, R60, c[0x0][0x18c], !P3 ;  /* 0x000063003c007a0c */ /* 0x000fca0005f81270 */
[----:B------:R-:W-:Y:S01]  /*1640*/  @!P5 IMAD.MOV R80, RZ, RZ, -R80 ;  /* 0x000000ffff50d224 */ /* 0x000fe200078e0a50 */
[----:B------:R-:W-:-:S13]  /*1650*/  ISETP.GE.AND P5, PT, R101, RZ, PT ;  /* 0x000000ff6500720c */ /* 0x000fda0003fa6270 */
[----:B------:R-:W-:-:S05]  /*1660*/  @!P5 IMAD.MOV R96, RZ, RZ, -R96 ;  /* 0x000000ffff60d224 */ /* 0x000fca00078e0a60 */
[----:B------:R-:W-:Y:S01]  /*1670*/  SEL R94, R77, R96, !P1 ;  /* 0x000000604d5e7207 */ /* 0x000fe20004800000 */
[----:B------:R-:W-:-:S04]  /*1680*/  IMAD.MOV R96, RZ, RZ, -R74 ;  /* 0x000000ffff607224 */ /* 0x000fc800078e0a4a */
[----:B------:R-:W-:Y:S02]  /*1690*/  IMAD R5, R94, UR18, R5 ;  /* 0x000000125e057c24 */ /* 0x000fe4000f8e0205 */
[----:B------:R-:W-:Y:S02]  /*16a0*/  IMAD.MOV R94, RZ, RZ, -R94 ;  /* 0x000000ffff5e7224 */ /* 0x000fe400078e0a5e */
[----:B------:R-:W-:Y:S02]  /*16b0*/  IMAD R73, R96, UR17, R57 ;  /* 0x0000001160497c24 */ /* 0x000fe4000f8e0239 */
[--C-:B------:R-:W-:Y:S01]  /*16c0*/  IMAD R94, R94, UR9, R83.reuse ;  /* 0x000000095e5e7c24 */ /* 0x100fe2000f8e0253 */
[----:B------:R-:W-:-:S03]  /*16d0*/  PRMT R83, RZ, 0x7610, R83 ;  /* 0x00007610ff537816 */ /* 0x000fc60000000053 */
[----:B------:R-:W-:Y:S01]  /*16e0*/  IMAD.IADD R94, R5, 0x1, R94 ;  /* 0x00000001055e7824 */ /* 0x000fe200078e025e */
[----:B------:R-:W-:-:S05]  /*16f0*/  IABS R5, R73 ;  /* 0x0000004900057213 */ /* 0x000fca0000000000 */
[----:B------:R-:W-:-:S04]  /*1700*/  IMAD.HI.U32 R4, R4, R5, RZ ;  /* 0x0000000504047227 */ /* 0x000fc800078e00ff */
[----:B------:R-:W-:-:S05]  /*1710*/  IMAD R3, R4, R3, R5 ;  /* 0x0000000304037224 */ /* 0x000fca00078e0205 */
[----:B------:R-:W-:-:S13]  /*1720*/  ISETP.GT.U32.AND P5, PT, R2, R3, PT ;  /* 0x000000030200720c */ /* 0x000fda0003fa4070 */
[----:B------:R-:W-:-:S05]  /*1730*/  @!P5 IMAD.IADD R3, R3, 0x1, -R2 ;  /* 0x000000010303d824 */ /* 0x000fca00078e0a02 */
[----:B------:R-:W-:Y:S02]  /*1740*/  ISETP.GE.U32.AND P2, PT, R3, R2, PT ;  /* 0x000000020300720c */ /* 0x000fe40003f46070 */
[----:B------:R-:W-:-:S04]  /*1750*/  MOV R2, UR12 ;  /* 0x0000000c00027c02 */ /* 0x000fc80008000f00 */
[----:B------:R-:W-:Y:S01]  /*1760*/  ISETP.LT.AND P4, PT, R2, 0xc0, P4 ;  /* 0x000000c00200780c */ /* 0x000fe20002781270 */
[----:B------:R-:W-:-:S12]  /*1770*/  IMAD.WIDE R2, R76, R75, c[0x0][0x160] ;  /* 0x000058004c027625 */ /* 0x000fd800078e024b */
[----:B------:R0:W2:Y:S01]  /*1780*/  @P4 LDG.E.EL.U16 R83, [R2.64] ;  /* 0x0000000e02534981 */ /* 0x0000a2000c2e1500 */
[----:B------:R-:W-:Y:S02]  /*1790*/  ISETP.GE.AND P6, PT, R95, RZ, PT ;  /* 0x000000ff5f00720c */ /* 0x000fe40003fc6270 */
[----:B------:R-:W-:Y:S02]  /*17a0*/  @!P5 IADD3 R4, R4, 0x1, RZ ;  /* 0x000000010404d810 */ /* 0x000fe40007ffe0ff */
[----:B------:R-:W-:Y:S02]  /*17b0*/  LOP3.LUT R5, R73, UR9, RZ, 0x3c, !PT ;  /* 0x0000000949057c12 */ /* 0x000fe4000f8e3cff */
[----:B------:R-:W-:Y:S02]  /*17c0*/  @P2 IADD3 R4, R4, 0x1, RZ ;  /* 0x0000000104042810 */ /* 0x000fe40007ffe0ff */
[----:B------:R-:W-:Y:S02]  /*17d0*/  ISETP.GE.AND P2, PT, R79, RZ, PT ;  /* 0x000000ff4f00720c */ /* 0x000fe40003f46270 */
[----:B------:R-:W-:Y:S01]  /*17e0*/  ISETP.GE.AND P5, PT, R5, RZ, PT ;  /* 0x000000ff0500720c */ /* 0x000fe20003fa6270 */
[----:B------:R-:W-:Y:S01]  /*17f0*/  IMAD.MOV.U32 R76, RZ, RZ, R4 ;  /* 0x000000ffff4c7224 */ /* 0x000fe200078e0004 */
[----:B0-----:R-:W-:Y:S01]  /*1800*/  MOV R2, UR12 ;  /* 0x0000000c00027c02 */ /* 0x001fe20008000f00 */
[----:B------:R-:W-:Y:S01]  /*1810*/  @!P6 IMAD.MOV R92, RZ, RZ, -R92 ;  /* 0x000000ffff5ce224 */ /* 0x000fe200078e0a5c */
[----:B------:R-:W-:-:S02]  /*1820*/  ISETP.GE.AND P6, PT, R61, UR16, PT ;  /* 0x000000103d007c0c */ /* 0x000fc4000bfc6270 */
[----:B------:R-:W-:Y:S02]  /*1830*/  PRMT R89, RZ, 0x7610, R89 ;  /* 0x00007610ff597816 */ /* 0x000fe40000000059 */
[----:B------:R-:W-:-:S03]  /*1840*/  ISETP.LT.AND P0, PT, R81, c[0x0][0x18c], !P6 ;  /* 0x0000630051007a0c */ /* 0x000fc60007701270 */
[----:B------:R-:W-:Y:S01]  /*1850*/  @!P2 IMAD.MOV R90, RZ, RZ, -R90 ;  /* 0x000000ffff5aa224 */ /* 0x000fe200078e0a5a */
[----:B------:R-:W-:Y:S01]  /*1860*/  ISETP.GE.AND P2, PT, R64, UR16, PT ;  /* 0x0000001040007c0c */ /* 0x000fe2000bf46270 */
[----:B------:R-:W-:Y:S01]  /*1870*/  @!P5 IMAD.MOV R76, RZ, RZ, -R76 ;  /* 0x000000ffff4cd224 */ /* 0x000fe200078e0a4c */
[----:B------:R-:W-:Y:S02]  /*1880*/  ISETP.LT.AND P0, PT, R2, 0xc0, P0 ;  /* 0x000000c00200780c */ /* 0x000fe40000701270 */
[----:B------:R-:W-:-:S04]  /*1890*/  ISETP.LT.AND P5, PT, R71, c[0x0][0x18c], !P2 ;  /* 0x0000630047007a0c */ /* 0x000fc800057a1270 */
[----:B------:R-:W-:Y:S01]  /*18a0*/  ISETP.LT.AND P5, PT, R2, 0xc0, P5 ;  /* 0x000000c00200780c */ /* 0x000fe20002fa1270 */
[----:B------:R-:W-:-:S06]  /*18b0*/  IMAD.WIDE R2, R94, R75, c[0x0][0x160] ;  /* 0x000058005e027625 */ /* 0x000fcc00078e024b */
[----:B------:R0:W3:Y:S01]  /*18c0*/  @P0 LDG.E.EL.U16 R89, [R2.64] ;  /* 0x0000000e02590981 */ /* 0x0000e2000c2e1500 */
[----:B------:R-:W-:Y:S01]  /*18d0*/  PRMT R91, RZ, 0x7610, R91 ;  /* 0x00007610ff5b7816 */ /* 0x000fe2000000005b */
[----:B------:R-:W-:-:S05]  /*18e0*/  IMAD.WIDE R4, R72, R75, c[0x0][0x160] ;  /* 0x0000580048047625 */ /* 0x000fca00078e024b */
[----:B------:R1:W4:Y:S01]  /*18f0*/  @P5 LDG.E.EL.U16 R91, [R4.64] ;  /* 0x0000000e045b5981 */ /* 0x000322000c2e1500 */
[----:B------:R-:W-:Y:S01]  /*1900*/  IMAD R78, R78, -0x28, R63 ;  /* 0xffffffd84e4e7824 */ /* 0x000fe200078e023f */
[C---:B------:R-:W-:Y:S01]  /*1910*/  SEL R80, R77.reuse, R80, !P1 ;  /* 0x000000504d507207 */ /* 0x040fe20004800000 */
[----:B------:R-:W-:Y:S01]  /*1920*/  IMAD.U32 R63, RZ, RZ, UR9 ;  /* 0x00000009ff3f7e24 */ /* 0x000fe2000f8e00ff */
[C---:B------:R-:W-:Y:S01]  /*1930*/  SEL R72, R77.reuse, R82, !P1 ;  /* 0x000000524d487207 */ /* 0x040fe20004800000 */
[----:B0-----:R-:W-:Y:S01]  /*1940*/  IMAD.U32 R3, RZ, RZ, UR12 ;  /* 0x0000000cff037e24 */ /* 0x001fe2000f8e00ff */
[C---:B------:R-:W-:Y:S01]  /*1950*/  SEL R79, R77.reuse, R92, !P1 ;  /* 0x0000005c4d4f7207 */ /* 0x040fe20004800000 */
[----:B------:R-:W-:Y:S01]  /*1960*/  IMAD R78, R78, R63, UR10 ;  /* 0x0000000a4e4e7e24 */ /* 0x000fe2000f8e023f */
[C---:B------:R-:W-:Y:S02]  /*1970*/  SEL R63, R77.reuse, R90, !P1 ;  /* 0x0000005a4d3f7207 */ /* 0x040fe40004800000 */
[----:B------:R-:W-:-:S02]  /*1980*/  SEL R77, R77, R76, !P1 ;  /* 0x0000004c4d4d7207 */ /* 0x000fc40004800000 */
[----:B------:R-:W-:Y:S01]  /*1990*/  PRMT R76, RZ, 0x7610, R76 ;  /* 0x00007610ff4c7816 */ /* 0x000fe2000000004c */
[----:B-1----:R-:W-:Y:S01]  /*19a0*/  IMAD.MOV R4, RZ, RZ, -R63 ;  /* 0x000000ffff047224 */ /* 0x002fe200078e0a3f */
[----:B------:R-:W-:Y:S01]  /*19b0*/  ISETP.LT.AND P1, PT, R58, UR16, PT ;  /* 0x000000103a007c0c */ /* 0x000fe2000bf21270 */
[----:B------:R-:W-:Y:S02]  /*19c0*/  IMAD R2, R63, UR18, R78 ;  /* 0x000000123f027c24 */ /* 0x000fe4000f8e024e */
[----:B------:R-:W-:Y:S01]  /*19d0*/  IMAD R59, R4, UR9, R59 ;  /* 0x00000009043b7c24 */ /* 0x000fe2000f8e023b */
[----:B------:R-:W-:-:S04]  /*19e0*/  SEL R58, RZ, 0x3f800000, !P1 ;  /* 0x3f800000ff3a7807 */ /* 0x000fc80004800000 */
[----:B------:R-:W-:Y:S01]  /*19f0*/  IADD3 R2, R2, R59, RZ ;  /* 0x0000003b02027210 */ /* 0x000fe20007ffe0ff */
[----:B------:R-:W-:-:S05]  /*1a00*/  FADD R59, R58, R56 ;  /* 0x000000383a3b7221 */ /* 0x000fca0000000000 */
[C---:B------:R-:W-:Y:S01]  /*1a10*/  FSETP.GEU.AND P1, PT, |R59|.reuse, 1.175494350822287508e-38, PT ;  /* 0x008000003b00780b */ /* 0x040fe20003f2e200 */
[----:B------:R-:W-:Y:S01]  /*1a20*/  FMUL R4, R59, 0.25 ;  /* 0x3e8000003b047820 */ /* 0x000fe20000400000 */
[----:B------:R-:W-:Y:S01]  /*1a30*/  FMUL R5, R58, 0.25 ;  /* 0x3e8000003a057820 */ /* 0x000fe20000400000 */
[----:B--2---:R-:W-:Y:S02]  /*1a40*/  SEL R83, R83, RZ, P4 ;  /* 0x000000ff53537207 */ /* 0x004fe40002000000 */
[----:B------:R-:W-:-:S04]  /*1a50*/  ISETP.GE.AND P4, PT, R62, UR16, PT ;  /* 0x000000103e007c0c */ /* 0x000fc8000bf86270 */
[----:B------:R-:W-:-:S04]  /*1a60*/  ISETP.LT.AND P4, PT, R88, c[0x0][0x18c], !P4 ;  /* 0x0000630058007a0c */ /* 0x000fc80006781270 */
[----:B------:R-:W-:Y:S01]  /*1a70*/  ISETP.LT.AND P4, PT, R3, 0xc0, P4 ;  /* 0x000000c00300780c */ /* 0x000fe20002781270 */
[----:B------:R-:W-:-:S12]  /*1a80*/  IMAD.WIDE R2, R2, R75, c[0x0][0x160] ;  /* 0x0000580002027625 */ /* 0x000fd800078e024b */
[----:B------:R0:W2:Y:S02]  /*1a90*/  @P4 LDG.E.EL.U16 R76, [R2.64] ;  /* 0x0000000e024c4981 */ /* 0x0000a4000c2e1500 */
[----:B0-----:R-:W-:Y:S01]  /*1aa0*/  IMAD.HI R2, R69, 0x66666667, RZ ;  /* 0x6666666745027827 */ /* 0x001fe200078e02ff */
[----:B---3--:R-:W-:Y:S02]  /*1ab0*/  SEL R89, R89, RZ, P0 ;  /* 0x000000ff59597207 */ /* 0x008fe40000000000 */
[----:B------:R-:W-:-:S04]  /*1ac0*/  ISETP.LT.AND P0, PT, R61, UR16, PT ;  /* 0x000000103d007c0c */ /* 0x000fc8000bf01270 */
[----:B------:R-:W-:Y:S02]  /*1ad0*/  SEL R61, RZ, 0x3f800000, !P0 ;  /* 0x3f800000ff3d7807 */ /* 0x000fe40004000000 */
[----:B------:R-:W-:Y:S02]  /*1ae0*/  FSETP.GT.AND P0, PT, |R59|, 8.50705917302346158658e+37, PT ;  /* 0x7e8000003b00780b */ /* 0x000fe40003f04200 */
[----:B----4-:R-:W-:Y:S01]  /*1af0*/  SEL R91, R91, RZ, P5 ;  /* 0x000000ff5b5b7207 */ /* 0x010fe20002800000 */
[----:B------:R-:W-:Y:S01]  /*1b00*/  FADD R63, R61, R26 ;  /* 0x0000001a3d3f7221 */ /* 0x000fe20000000000 */
[----:B------:R-:W-:Y:S02]  /*1b10*/  FSEL R4, R4, R59, P0 ;  /* 0x0000003b04047208 */ /* 0x000fe40000000000 */
[----:B------:R-:W-:Y:S01]  /*1b20*/  FSEL R3, R5, R58, P0 ;  /* 0x0000003a05037208 */ /* 0x000fe20000000000 */
[----:B------:R-:W-:Y:S01]  /*1b30*/  FMUL R78, R63, 0.25 ;  /* 0x3e8000003f4e7820 */ /* 0x000fe20000400000 */
[----:B------:R-:W-:Y:S01]  /*1b40*/  ISETP.GE.AND P5, PT, R60, c[0x0][0x18c], PT ;  /* 0x000063003c007a0c */ /* 0x000fe20003fa6270 */
[----:B------:R-:W-:Y:S01]  /*1b50*/  @!P1 FMUL R4, R4, 16777216 ;  /* 0x4b80000004049820 */ /* 0x000fe20000400000 */
[----:B------:R-:W-:Y:S01]  /*1b60*/  ISETP.GE.AND P0, PT, R81, c[0x0][0x18c], PT ;  /* 0x0000630051007a0c */ /* 0x000fe20003f06270 */
[----:B------:R-:W-:Y:S01]  /*1b70*/  @!P1 FMUL R3, R3, 16777216 ;  /* 0x4b80000003039820 */ /* 0x000fe20000400000 */
[----:B------:R-:W-:Y:S01]  /*1b80*/  FSETP.GEU.AND P1, PT, |R63|, 1.175494350822287508e-38, PT ;  /* 0x008000003f00780b */ /* 0x000fe20003f2e200 */
[----:B------:R-:W-:-:S02]  /*1b90*/  HADD2.F32 R92, -RZ, R91.H0_H0 ;  /* 0x2000005bff5c7230 */ /* 0x000fc40000004100 */
[----:B------:R-:W0:Y:S03]  /*1ba0*/  MUFU.RCP R4, R4 ;  /* 0x0000000400047308 */ /* 0x000e260000001000 */
[----:B------:R-:W-:Y:S01]  /*1bb0*/  FSEL R92, R92, RZ, !P2 ;  /* 0x000000ff5c5c7208 */ /* 0x000fe20005000000 */
[----:B0-----:R-:W-:Y:S01]  /*1bc0*/  FMUL R60, R4, R3 ;  /* 0x00000003043c7220 */ /* 0x001fe20000400000 */
[----:B------:R-:W-:Y:S01]  /*1bd0*/  SHF.R.U32.HI R3, RZ, 0x1f, R2 ;  /* 0x0000001fff037819 */ /* 0x000fe20000011602 */
[----:B------:R-:W-:Y:S02]  /*1be0*/  HADD2.F32 R4, -RZ, R89.H0_H0 ;  /* 0x20000059ff047230 */ /* 0x000fe40000004100 */
[----:B------:R-:W-:Y:S01]  /*1bf0*/  IMAD.U32 R89, RZ, RZ, UR9 ;  /* 0x00000009ff597e24 */ /* 0x000fe2000f8e00ff */
[----:B------:R-:W-:Y:S01]  /*1c00*/  LEA.HI.SX32 R2, R2, R3, 0x1c ;  /* 0x0000000302027211 */ /* 0x000fe200078fe2ff */
[----:B------:R-:W-:Y:S01]  /*1c10*/  HADD2.F32 R3, -RZ, R83.H0_H0 ;  /* 0x20000053ff037230 */ /* 0x000fe20000004100 */
[----:B------:R-:W-:Y:S01]  /*1c20*/  FSEL R82, R4, RZ, !P6 ;  /* 0x000000ff04527208 */ /* 0x000fe20007000000 */
[----:B------:R-:W-:Y:S01]  /*1c30*/  FMUL R4, R61, 0.25 ;  /* 0x3e8000003d047820 */ /* 0x000fe20000400000 */
[----:B------:R-:W-:Y:S01]  /*1c40*/  ISETP.GE.AND P6, PT, R53, UR16, PT ;  /* 0x0000001035007c0c */ /* 0x000fe2000bfc6270 */
[----:B------:R-:W-:Y:S01]  /*1c50*/  IMAD R2, R2, -0x28, R69 ;  /* 0xffffffd802027824 */ /* 0x000fe200078e0245 */
[----:B------:R-:W-:Y:S01]  /*1c60*/  FSEL R81, R3, RZ, !P3 ;  /* 0x000000ff03517208 */ /* 0x000fe20005800000 */
[----:B------:R-:W-:Y:S01]  /*1c70*/  IMAD.U32 R3, RZ, RZ, UR12 ;  /* 0x0000000cff037e24 */ /* 0x000fe2000f8e00ff */
[----:B------:R-:W-:Y:S01]  /*1c80*/  FSETP.GT.AND P3, PT, |R63|, 8.50705917302346158658e+37, PT ;  /* 0x7e8000003f00780b */ /* 0x000fe20003f64200 */
[----:B------:R-:W-:Y:S01]  /*1c90*/  IMAD R2, R2, R89, UR10 ;  /* 0x0000000a02027e24 */ /* 0x000fe2000f8e0259 */
[----:B------:R-:W-:-:S02]  /*1ca0*/  FADD R89, RZ, R7 ;  /* 0x00000007ff597221 */ /* 0x000fc40000000000 */
[----:B------:R-:W-:Y:S01]  /*1cb0*/  FSEL R83, R78, R63, P3 ;  /* 0x0000003f4e537208 */ /* 0x000fe20001800000 */
[----:B------:R-:W-:Y:S01]  /*1cc0*/  FADD R78, R81, -R46 ;  /* 0x8000002e514e7221 */ /* 0x000fe20000000000 */
[----:B------:R-:W-:Y:S01]  /*1cd0*/  FSEL R90, R4, R61, P3 ;  /* 0x0000003d045a7208 */ /* 0x000fe20001800000 */
[----:B------:R-:W-:Y:S01]  /*1ce0*/  IMAD R2, R79, UR18, R2 ;  /* 0x000000124f027c24 */ /* 0x000fe2000f8e0202 */
[----:B------:R-:W-:Y:S01]  /*1cf0*/  FSETP.NEU.AND P3, PT, R59, RZ, PT ;  /* 0x000000ff3b00720b */ /* 0x000fe20003f6d000 */
[----:B------:R-:W-:Y:S01]  /*1d00*/  @!P1 FMUL R83, R83, 16777216 ;  /* 0x4b80000053539820 */ /* 0x000fe20000400000 */
[----:B------:R-:W-:Y:S01]  /*1d10*/  ISETP.LT.AND P5, PT, R3, 0xc0, !P5 ;  /* 0x000000c00300780c */ /* 0x000fe20006fa1270 */
[----:B------:R-:W-:Y:S01]  /*1d20*/  @!P1 FMUL R90, R90, 16777216 ;  /* 0x4b8000005a5a9820 */ /* 0x000fe20000400000 */
[----:B------:R-:W-:Y:S01]  /*1d30*/  ISETP.LT.AND P1, PT, R64, UR16, PT ;  /* 0x0000001040007c0c */ /* 0x000fe2000bf21270 */
[----:B------:R-:W-:Y:S01]  /*1d40*/  IMAD.HI R3, R68, 0x66666667, RZ ;  /* 0x6666666744037827 */ /* 0x000fe200078e02ff */
[----:B------:R-:W-:Y:S01]  /*1d50*/  FSEL R64, R60, RZ, P3 ;  /* 0x000000ff3c407208 */ /* 0x000fe20001800000 */
[----:B------:R-:W0:Y:S01]  /*1d60*/  MUFU.RCP R83, R83 ;  /* 0x0000005300537308 */ /* 0x000e220000001000 */
[----:B------:R-:W-:Y:S01]  /*1d70*/  FMUL R81, R78, R78 ;  /* 0x0000004e4e517220 */ /* 0x000fe20000400000 */
[----:B------:R-:W-:Y:S01]  /*1d80*/  IMAD.HI R60, R66, 0x66666667, RZ ;  /* 0x66666667423c7827 */ /* 0x000fe200078e02ff */
[----:B------:R-:W-:-:S02]  /*1d90*/  ISETP.LT.AND P3, PT, R62, UR16, PT ;  /* 0x000000103e007c0c */ /* 0x000fc4000bf61270 */
[----:B------:R-:W-:Y:S02]  /*1da0*/  FMUL R81, R81, R16 ;  /* 0x0000001051517220 */ /* 0x000fe40000400000 */
[----:B------:R-:W-:Y:S02]  /*1db0*/  SHF.R.U32.HI R69, RZ, 0x1f, R60 ;  /* 0x0000001fff457819 */ /* 0x000fe4000001163c */
[----:B------:R-:W-:Y:S01]  /*1dc0*/  @P5 FFMA R7, R64, R81, R89 ;  /* 0x0000005140075223 */ /* 0x000fe20000000059 */
[----:B------:R-:W-:Y:S01]  /*1dd0*/  IMAD.U32 R64, RZ, RZ, UR9 ;  /* 0x00000009ff407e24 */ /* 0x000fe2000f8e00ff */
[----:B------:R-:W-:Y:S01]  /*1de0*/  LEA.HI.SX32 R69, R60, R69, 0x1c ;  /* 0x000000453c457211 */ /* 0x000fe200078fe2ff */
[----:B------:R-:W-:Y:S01]  /*1df0*/  IMAD.U32 R89, RZ, RZ, UR9 ;  /* 0x00000009ff597e24 */ /* 0x000fe2000f8e00ff */
[----:B------:R-:W-:Y:S01]  /*1e00*/  SHF.R.U32.HI R60, RZ, 0x1f, R3 ;  /* 0x0000001fff3c7819 */ /* 0x000fe20000011603 */
[----:B0-----:R-:W-:-:S03]  /*1e10*/  FMUL R90, R83, R90 ;  /* 0x0000005a535a7220 */ /* 0x001fc60000400000 */
[----:B------:R-:W-:Y:S01]  /*1e20*/  LEA.HI.SX32 R3, R3, R60, 0x1c ;  /* 0x0000003c03037211 */ /* 0x000fe200078fe2ff */
[----:B------:R-:W-:Y:S02]  /*1e30*/  IMAD.U32 R60, RZ, RZ, UR12 ;  /* 0x0000000cff3c7e24 */ /* 0x000fe4000f8e00ff */
[----:B------:R-:W-:Y:S02]  /*1e40*/  IMAD R69, R69, -0x28, R66 ;  /* 0xffffffd845457824 */ /* 0x000fe400078e0242 */
[----:B------:R-:W-:Y:S01]  /*1e50*/  IMAD R68, R3, -0x28, R68 ;  /* 0xffffffd803447824 */ /* 0x000fe200078e0244 */
[----:B------:R-:W-:Y:S01]  /*1e60*/  ISETP.LT.AND P0, PT, R60, 0xc0, !P0 ;  /* 0x000000c03c00780c */ /* 0x000fe20004701270 */
[----:B------:R-:W-:Y:S01]  /*1e70*/  IMAD.MOV R3, RZ, RZ, -R79 ;  /* 0x000000ffff037224 */ /* 0x000fe200078e0a4f */
[----:B------:R-:W-:Y:S01]  /*1e80*/  SEL R60, RZ, 0x3f800000, !P1 ;  /* 0x3f800000ff3c7807 */ /* 0x000fe20004800000 */
[----:B------:R-:W-:Y:S01]  /*1e90*/  FADD R79, R82, -R31 ;  /* 0x8000001f524f7221 */ /* 0x000fe20000000000 */
[----:B------:R-:W-:Y:S01]  /*1ea0*/  FSETP.NEU.AND P1, PT, R63, RZ, PT ;  /* 0x000000ff3f00720b */ /* 0x000fe20003f2d000 */
[----:B------:R-:W-:Y:S01]  /*1eb0*/  IMAD R3, R3, UR9, R70 ;  /* 0x0000000903037c24 */ /* 0x000fe2000f8e0246 */
[----:B------:R-:W-:Y:S01]  /*1ec0*/  P2R R95, PR, RZ, 0x1 ;  /* 0x00000001ff5f7803 */ /* 0x000fe20000000000 */
[----:B------:R-:W-:-:S02]  /*1ed0*/  IMAD.U32 R66, RZ, RZ, UR12 ;  /* 0x0000000cff427e24 */ /* 0x000fc4000f8e00ff */
[----:B------:R-:W-:Y:S01]  /*1ee0*/  IMAD R69, R69, R64, UR10 ;  /* 0x0000000a45457e24 */ /* 0x000fe2000f8e0240 */
[----:B------:R-:W-:Y:S01]  /*1ef0*/  IADD3 R2, R2, R3, RZ ;  /* 0x0000000302027210 */ /* 0x000fe20007ffe0ff */
[----:B------:R-:W-:Y:S01]  /*1f00*/  FMUL R64, R79, R79 ;  /* 0x0000004f4f407220 */ /* 0x000fe20000400000 */
[----:B------:R-:W-:Y:S01]  /*1f10*/  FSEL R3, R90, RZ, P1 ;  /* 0x000000ff5a037208 */ /* 0x000fe20000800000 */
[----:B------:R-:W-:Y:S01]  /*1f20*/  IMAD.MOV R90, RZ, RZ, -R80 ;  /* 0x000000ffff5a7224 */ /* 0x000fe200078e0a50 */
[----:B------:R-:W-:Y:S01]  /*1f30*/  ISETP.LT.AND P1, PT, R86, c[0x0][0x18c], !P6 ;  /* 0x0000630056007a0c */ /* 0x000fe20007721270 */
[----:B------:R-:W-:Y:S01]  /*1f40*/  IMAD R89, R68, R89, UR10 ;  /* 0x0000000a44597e24 */ /* 0x000fe2000f8e0259 */
[----:B------:R-:W-:Y:S01]  /*1f50*/  FMUL R64, R64, R17 ;  /* 0x0000001140407220 */ /* 0x000fe20000400000 */
[----:B------:R-:W-:Y:S01]  /*1f60*/  IMAD R90, R90, UR9, R65 ;  /* 0x000000095a5a7c24 */ /* 0x000fe2000f8e0241 */
[----:B------:R-:W-:Y:S01]  /*1f70*/  FADD R65, R61, R52 ;  /* 0x000000343d417221 */ /* 0x000fe20000000000 */
[----:B------:R-:W-:Y:S01]  /*1f80*/  ISETP.LT.AND P1, PT, R66, 0xc0, P1 ;  /* 0x000000c04200780c */ /* 0x000fe20000f21270 */
[----:B------:R-:W-:Y:S01]  /*1f90*/  FADD R66, RZ, R6 ;  /* 0x00000006ff427221 */ /* 0x000fe20000000000 */
[----:B------:R-:W-:Y:S01]  /*1fa0*/  FADD R70, R58, R39 ;  /* 0x000000273a467221 */ /* 0x000fe20000000000 */
[C---:B------:R-:W-:Y:S01]  /*1fb0*/  FMUL R68, R65.reuse, 0.25 ;  /* 0x3e80000041447820 */ /* 0x040fe20000400000 */
[----:B------:R-:W-:Y:S01]  /*1fc0*/  FSETP.GT.AND P2, PT, |R65|, 8.50705917302346158658e+37, PT ;  /* 0x7e8000004100780b */ /* 0x000fe20003f44200 */
[----:B------:R-:W-:Y:S01]  /*1fd0*/  IMAD R69, R80, UR18, R69 ;  /* 0x0000001250457c24 */ /* 0x000fe2000f8e0245 */
[----:B------:R-:W-:Y:S01]  /*1fe0*/  @P0 FFMA R6, R3, R64, R66 ;  /* 0x0000004003060223 */ /* 0x000fe20000000042 */
[----:B------:R-:W-:Y:S01]  /*1ff0*/  PRMT R64, RZ, 0x7610, R64 ;  /* 0x00007610ff407816 */ /* 0x000fe20000000040 */
[----:B------:R-:W-:Y:S01]  /*2000*/  FMUL R83, R70, 0.25 ;  /* 0x3e80000046537820 */ /* 0x000fe20000400000 */
[----:B------:R-:W-:Y:S01]  /*2010*/  FSEL R80, R4, R61, P2 ;  /* 0x0000003d04507208 */ /* 0x000fe20001000000 */
[----:B------:R-:W-:Y:S01]  /*2020*/  IMAD.WIDE R2, R2, R75, c[0x0][0x160] ;  /* 0x0000580002027625 */ /* 0x000fe200078e024b */
[----:B------:R-:W-:-:S02]  /*2030*/  FSEL R81, R68, R65, P2 ;  /* 0x0000004144517208 */ /* 0x000fc40001000000 */
[----:B------:R-:W-:Y:S01]  /*2040*/  FSETP.GT.AND P2, PT, |R70|, 8.50705917302346158658e+37, PT ;  /* 0x7e8000004600780b */ /* 0x000fe20003f44200 */
[----:B------:R-:W-:Y:S01]  /*2050*/  FADD R68, R60, R55 ;  /* 0x000000373c447221 */ /* 0x000fe20000000000 */
[----:B------:R0:W3:Y:S01]  /*2060*/  @P1 LDG.E.EL.U16 R64, [R2.64] ;  /* 0x0000000e02401981 */ /* 0x0000e2000c2e1500 */
[----:B------:R-:W-:Y:S02]  /*2070*/  ISETP.GE.AND P6, PT, R30, UR16, PT ;  /* 0x000000101e007c0c */ /* 0x000fe4000bfc6270 */
[----:B------:R-:W-:Y:S02]  /*2080*/  FSEL R82, R83, R70, P2 ;  /* 0x0000004653527208 */ /* 0x000fe40001000000 */
[----:B------:R-:W-:Y:S01]  /*2090*/  FSEL R83, R5, R58, P2 ;  /* 0x0000003a05537208 */ /* 0x000fe20001000000 */
[----:B------:R-:W-:Y:S01]  /*20a0*/  FMUL R5, R60, 0.25 ;  /* 0x3e8000003c057820 */ /* 0x000fe20000400000 */
[----:B------:R-:W-:Y:S02]  /*20b0*/  FSETP.GT.AND P2, PT, |R68|, 8.50705917302346158658e+37, PT ;  /* 0x7e8000004400780b */ /* 0x000fe40003f44200 */
[----:B------:R-:W-:Y:S01]  /*20c0*/  ISETP.GE.AND P0, PT, R38, UR16, PT ;  /* 0x0000001026007c0c */ /* 0x000fe2000bf06270 */
[----:B0-----:R-:W-:Y:S01]  /*20d0*/  FMUL R3, R68, 0.25 ;  /* 0x3e80000044037820 */ /* 0x001fe20000400000 */
[----:B------:R-:W-:Y:S01]  /*20e0*/  FSEL R4, R5, R60, P2 ;  /* 0x0000003c05047208 */ /* 0x000fe20001000000 */
[C---:B------:R-:W-:Y:S01]  /*20f0*/  IMAD R2, R72.reuse, UR18, R89 ;  /* 0x0000001248027c24 */ /* 0x040fe2000f8e0259 */
[----:B------:R-:W-:-:S02]  /*2100*/  IADD3 R72, -R72, RZ, RZ ;  /* 0x000000ff48487210 */ /* 0x000fc40007ffe1ff */
[----:B------:R-:W-:Y:S02]  /*2110*/  FSEL R3, R3, R68, P2 ;  /* 0x0000004403037208 */ /* 0x000fe40001000000 */
[----:B------:R-:W-:Y:S01]  /*2120*/  FSETP.GEU.AND P2, PT, |R68|, 1.175494350822287508e-38, PT ;  /* 0x008000004400780b */ /* 0x000fe20003f4e200 */
[----:B------:R-:W-:Y:S01]  /*2130*/  IMAD R67, R72, UR9, R67 ;  /* 0x0000000948437c24 */ /* 0x000fe2000f8e0243 */
[----:B------:R-:W-:Y:S01]  /*2140*/  FADD R72, R60, R51 ;  /* 0x000000333c487221 */ /* 0x000fe20000000000 */
[----:B------:R-:W-:Y:S01]  /*2150*/  SEL R66, RZ, 0x3f800000, !P3 ;  /* 0x3f800000ff427807 */ /* 0x000fe20005800000 */
[----:B------:R-:W-:Y:S02]  /*2160*/  IMAD.U32 R94, RZ, RZ, UR12 ;  /* 0x0000000cff5e7e24 */ /* 0x000fe4000f8e00ff */
[----:B------:R-:W-:Y:S01]  /*2170*/  FMUL R89, R72, 0.25 ;  /* 0x3e80000048597820 */ /* 0x000fe20000400000 */
[--C-:B------:R-:W-:Y:S01]  /*2180*/  IMAD.IADD R2, R2, 0x1, R67.reuse ;  /* 0x0000000102027824 */ /* 0x100fe200078e0243 */
[----:B------:R-:W-:-:S05]  /*2190*/  PRMT R67, RZ, 0x7610, R67 ;  /* 0x00007610ff437816 */ /* 0x000fca0000000043 */
[----:B------:R-:W-:Y:S01]  /*21a0*/  @!P2 FMUL R3, R3, 16777216 ;  /* 0x4b8000000303a820 */ /* 0x000fe20000400000 */
[----:B------:R-:W-:Y:S01]  /*21b0*/  @!P2 FMUL R4, R4, 16777216 ;  /* 0x4b8000000404a820 */ /* 0x000fe20000400000 */
[----:B------:R-:W-:-:S04]  /*21c0*/  FSETP.GEU.AND P2, PT, |R70|, 1.175494350822287508e-38, PT ;  /* 0x008000004600780b */ /* 0x000fc80003f4e200 */
[----:B------:R-:W0:Y:S09]  /*21d0*/  MUFU.RCP R3, R3 ;  /* 0x0000000300037308 */ /* 0x000e320000001000 */
[----:B------:R-:W-:Y:S01]  /*21e0*/  @!P2 FMUL R82, R82, 16777216 ;  /* 0x4b8000005252a820 */ /* 0x000fe20000400000 */
[----:B------:R-:W-:Y:S01]  /*21f0*/  @!P2 FMUL R83, R83, 16777216 ;  /* 0x4b8000005353a820 */ /* 0x000fe20000400000 */
[----:B------:R-:W-:-:S04]  /*2200*/  FSETP.GT.AND P2, PT, |R72|, 8.50705917302346158658e+37, PT ;  /* 0x7e8000004800780b */ /* 0x000fc80003f44200 */
[----:B------:R-:W-:Y:S01]  /*2210*/  FSEL R89, R89, R72, P2 ;  /* 0x0000004859597208 */ /* 0x000fe20001000000 */
[----:B0-----:R-:W-:Y:S01]  /*2220*/  FMUL R91, R3, R4 ;  /* 0x00000004035b7220 */ /* 0x001fe20000400000 */
[----:B------:R-:W-:Y:S01]  /*2230*/  IMAD.IADD R4, R69, 0x1, R90 ;  /* 0x0000000145047824 */ /* 0x000fe200078e025a */
[----:B------:R-:W-:Y:S01]  /*2240*/  FSEL R90, R5, R60, P2 ;  /* 0x0000003c055a7208 */ /* 0x000fe20001000000 */
[----:B------:R-:W-:Y:S01]  /*2250*/  IMAD.U32 R3, RZ, RZ, UR12 ;  /* 0x0000000cff037e24 */ /* 0x000fe2000f8e00ff */
[----:B------:R-:W-:-:S04]  /*2260*/  FSETP.NEU.AND P2, PT, R68, RZ, PT ;  /* 0x000000ff4400720b */ /* 0x000fc80003f4d000 */
[----:B------:R-:W-:Y:S02]  /*2270*/  FSEL R93, R91, RZ, P2 ;  /* 0x000000ff5b5d7208 */ /* 0x000fe40001000000 */
[----:B------:R-:W-:-:S04]  /*2280*/  ISETP.LT.AND P2, PT, R85, c[0x0][0x18c], !P6 ;  /* 0x0000630055007a0c */ /* 0x000fc80007741270 */
[C---:B------:R-:W-:Y:S02]  /*2290*/  ISETP.LT.AND P3, PT, R3.reuse, 0xc0, P2 ;  /* 0x000000c00300780c */ /* 0x040fe40001761270 */
[----:B------:R-:W-:Y:S01]  /*22a0*/  ISETP.LT.AND P2, PT, R84, c[0x0][0x18c], !P0 ;  /* 0x0000630054007a0c */ /* 0x000fe20004741270 */
[----:B------:R-:W-:Y:S01]  /*22b0*/  IMAD.HI R91, R74, 0x66666667, RZ ;  /* 0x666666674a5b7827 */ /* 0x000fe200078e02ff */
[----:B------:R-:W-:Y:S02]  /*22c0*/  PRMT R69, RZ, 0x7610, R69 ;  /* 0x00007610ff457816 */ /* 0x000fe40000000045 */
[----:B------:R-:W-:Y:S01]  /*22d0*/  ISETP.LT.AND P0, PT, R3, 0xc0, P2 ;  /* 0x000000c00300780c */ /* 0x000fe20001701270 */
[----:B------:R-:W-:Y:S01]  /*22e0*/  IMAD.WIDE R2, R2, R75, c[0x0][0x160] ;  /* 0x0000580002027625 */ /* 0x000fe200078e024b */
[----:B------:R-:W-:Y:S02]  /*22f0*/  ISETP.GE.AND P2, PT, R71, c[0x0][0x18c], PT ;  /* 0x0000630047007a0c */ /* 0x000fe40003f46270 */
[----:B------:R-:W-:-:S02]  /*2300*/  P2R R98, PR, RZ, 0x8 ;  /* 0x00000008ff627803 */ /* 0x000fc40000000000 */
[----:B------:R-:W-:Y:S01]  /*2310*/  ISETP.LT.AND P2, PT, R94, 0xc0, !P2 ;  /* 0x000000c05e00780c */ /* 0x000fe20005741270 */
[----:B------:R-:W-:Y:S01]  /*2320*/  IMAD.WIDE R4, R4, R75, c[0x0][0x160] ;  /* 0x0000580004047625 */ /* 0x000fe200078e024b */
[----:B------:R-:W-:Y:S01]  /*2330*/  SHF.R.U32.HI R94, RZ, 0x1f, R91 ;  /* 0x0000001fff5e7819 */ /* 0x000fe2000001165b */
[----:B------:R-:W-:Y:S01]  /*2340*/  FADD R71, R92, -R33 ;  /* 0x800000215c477221 */ /* 0x000fe20000000000 */
[----:B------:R0:W4:Y:S01]  /*2350*/  @P3 LDG.E.EL.U16 R67, [R2.64] ;  /* 0x0000000e02433981 */ /* 0x000122000c2e1500 */
[----:B------:R-:W-:Y:S02]  /*2360*/  P2R R100, PR, RZ, 0x1 ;  /* 0x00000001ff647803 */ /* 0x000fe40000000000 */
[----:B------:R-:W-:Y:S01]  /*2370*/  LEA.HI.SX32 R91, R91, R94, 0x1c ;  /* 0x0000005e5b5b7211 */ /* 0x000fe200078fe2ff */
[----:B------:R1:W5:Y:S01]  /*2380*/  @P0 LDG.E.EL.U16 R69, [R4.64] ;  /* 0x0000000e04450981 */ /* 0x000362000c2e1500 */
[----:B------:R-:W-:-:S03]  /*2390*/  IMAD.MOV R92, RZ, RZ, -R77 ;  /* 0x000000ffff5c7224 */ /* 0x000fc600078e0a4d */
[----:B------:R-:W-:Y:S01]  /*23a0*/  IMAD R91, R91, -0x28, R74 ;  /* 0xffffffd85b5b7824 */ /* 0x000fe200078e024a */
[----:B------:R-:W-:Y:S01]  /*23b0*/  FADD R74, R66, R37 ;  /* 0x00000025424a7221 */ /* 0x000fe20000000000 */
[----:B0-----:R-:W-:Y:S01]  /*23c0*/  FMUL R2, R71, R71 ;  /* 0x0000004747027220 */ /* 0x001fe20000400000 */
[----:B------:R-:W-:Y:S02]  /*23d0*/  IMAD R73, R92, UR9, R73 ;  /* 0x000000095c497c24 */ /* 0x000fe4000f8e0249 */
[----:B------:R-:W-:Y:S01]  /*23e0*/  FMUL R3, R74, 0.25 ;  /* 0x3e8000004a037820 */ /* 0x000fe20000400000 */
[----:B------:R-:W-:Y:S01]  /*23f0*/  FMUL R2, R2, R19 ;  /* 0x0000001302027220 */ /* 0x000fe20000400000 */
[----:B-1----:R-:W-:Y:S01]  /*2400*/  FADD R4, RZ, R0 ;  /* 0x00000000ff047221 */ /* 0x002fe20000000000 */
[----:B------:R-:W-:Y:S01]  /*2410*/  FMUL R5, R66, 0.25 ;  /* 0x3e80000042057820 */ /* 0x000fe20000400000 */
[----:B------:R-:W-:Y:S02]  /*2420*/  FSETP.GT.AND P3, PT, |R74|, 8.50705917302346158658e+37, PT ;  /* 0x7e8000004a00780b */ /* 0x000fe40003f64200 */
[----:B------:R-:W-:Y:S01]  /*2430*/  @P2 FFMA R0, R93, R2, R4 ;  /* 0x000000025d002223 */ /* 0x000fe20000000004 */
[----:B------:R-:W-:-:S02]  /*2440*/  MOV R2, UR9 ;  /* 0x0000000900027c02 */ /* 0x000fc40008000f00 */
[----:B------:R-:W-:Y:S02]  /*2450*/  FSEL R3, R3, R74, P3 ;  /* 0x0000004a03037208 */ /* 0x000fe40001800000 */
[----:B------:R-:W-:Y:S01]  /*2460*/  FSEL R4, R5, R66, P3 ;  /* 0x0000004205047208 */ /* 0x000fe20001800000 */
[----:B------:R-:W-:Y:S01]  /*2470*/  IMAD R2, R91, R2, UR10 ;  /* 0x0000000a5b027e24 */ /* 0x000fe2000f8e0202 */
[----:B------:R-:W-:-:S03]  /*2480*/  FSETP.GEU.AND P3, PT, |R74|, 1.175494350822287508e-38, PT ;  /* 0x008000004a00780b */ /* 0x000fc60003f6e200 */
[----:B------:R-:W-:-:S04]  /*2490*/  IMAD R2, R77, UR18, R2 ;  /* 0x000000124d027c24 */ /* 0x000fc8000f8e0202 */
[----:B------:R-:W-:-:S06]  /*24a0*/  IMAD.IADD R2, R2, 0x1, R73 ;  /* 0x0000000102027824 */ /* 0x000fcc00078e0249 */
[----:B------:R-:W-:Y:S01]  /*24b0*/  @!P3 FMUL R3, R3, 16777216 ;  /* 0x4b8000000303b820 */ /* 0x000fe20000400000 */
[----:B------:R-:W-:Y:S01]  /*24c0*/  @!P3 FMUL R4, R4, 16777216 ;  /* 0x4b8000000404b820 */ /* 0x000fe20000400000 */
[----:B------:R-:W-:-:S04]  /*24d0*/  ISETP.GE.AND P3, PT, R57, UR16, PT ;  /* 0x0000001039007c0c */ /* 0x000fc8000bf66270 */
[----:B------:R-:W0:Y:S01]  /*24e0*/  MUFU.RCP R3, R3 ;  /* 0x0000000300037308 */ /* 0x000e220000001000 */
[----:B------:R-:W-:Y:S01]  /*24f0*/  ISETP.LT.AND P6, PT, R87, c[0x0][0x18c], !P3 ;  /* 0x0000630057007a0c */ /* 0x000fe20005fc1270 */
[----:B0-----:R-:W-:Y:S01]  /*2500*/  FMUL R91, R3, R4 ;  /* 0x00000004035b7220 */ /* 0x001fe20000400000 */
[----:B------:R-:W-:-:S05]  /*2510*/  IMAD.U32 R4, RZ, RZ, UR12 ;  /* 0x0000000cff047e24 */ /* 0x000fca000f8e00ff */
[----:B------:R-:W-:Y:S01]  /*2520*/  ISETP.LT.AND P0, PT, R4, 0xc0, P6 ;  /* 0x000000c00400780c */ /* 0x000fe20003701270 */
[----:B------:R-:W-:-:S04]  /*2530*/  FADD R4, R66, R15 ;  /* 0x0000000f42047221 */ /* 0x000fc80000000000 */
[C---:B------:R-:W-:Y:S01]  /*2540*/  FMUL R77, R4.reuse, 0.25 ;  /* 0x3e800000044d7820 */ /* 0x040fe20000400000 */
[----:B------:R-:W-:-:S04]  /*2550*/  FSETP.GT.AND P6, PT, |R4|, 8.50705917302346158658e+37, PT ;  /* 0x7e8000000400780b */ /* 0x000fc80003fc4200 */
[----:B------:R-:W-:Y:S02]  /*2560*/  FSEL R94, R77, R4, P6 ;  /* 0x000000044d5e7208 */ /* 0x000fe40003000000 */
[----:B------:R-:W-:Y:S02]  /*2570*/  FSEL R77, R5, R66, P6 ;  /* 0x00000042054d7208 */ /* 0x000fe40003000000 */
[----:B------:R-:W-:Y:S02]  /*2580*/  FSETP.GEU.AND P6, PT, |R65|, 1.175494350822287508e-38, PT ;  /* 0x008000004100780b */ /* 0x000fe40003fce200 */
[----:B--2---:R-:W-:Y:S02]  /*2590*/  SEL R3, R76, RZ, P4 ;  /* 0x000000ff4c037207 */ /* 0x004fe40002000000 */
[----:B------:R-:W-:-:S03]  /*25a0*/  FSETP.NEU.AND P4, PT, R74, RZ, PT ;  /* 0x000000ff4a00720b */ /* 0x000fc60003f8d000 */
[----:B------:R-:W-:Y:S01]  /*25b0*/  HADD2.F32 R3, -RZ, R3.H0_H0 ;  /* 0x20000003ff037230 */ /* 0x000fe20000004100 */
[----:B------:R-:W-:Y:S02]  /*25c0*/  FSEL R92, R91, RZ, P4 ;  /* 0x000000ff5b5c7208 */ /* 0x000fe40002000000 */
[----:B------:R-:W-:-:S03]  /*25d0*/  ISETP.LT.AND P4, PT, R30, UR16, PT ;  /* 0x000000101e007c0c */ /* 0x000fc6000bf81270 */
[----:B------:R-:W-:Y:S01]  /*25e0*/  @!P6 FMUL R81, R81, 16777216 ;  /* 0x4b8000005151e820 */ /* 0x000fe20000400000 */
[----:B------:R-:W-:Y:S01]  /*25f0*/  @!P6 FMUL R80, R80, 16777216 ;  /* 0x4b8000005050e820 */ /* 0x000fe20000400000 */
[----:B------:R-:W-:Y:S01]  /*2600*/  ISETP.GE.AND P6, PT, R62, UR16, PT ;  /* 0x000000103e007c0c */ /* 0x000fe2000bfc6270 */
[----:B------:R-:W-:Y:S01]  /*2610*/  IMAD.U32 R73, RZ, RZ, UR12 ;  /* 0x0000000cff497e24 */ /* 0x000fe2000f8e00ff */
[----:B------:R-:W-:Y:S02]  /*2620*/  SEL R5, RZ, 0x3f800000, !P4 ;  /* 0x3f800000ff057807 */ /* 0x000fe40006000000 */
[----:B------:R-:W-:Y:S01]  /*2630*/  FSEL R91, R3, RZ, !P6 ;  /* 0x000000ff035b7208 */ /* 0x000fe20007000000 */
[----:B------:R-:W-:Y:S01]  /*2640*/  IMAD.WIDE R2, R2, R75, c[0x0][0x160] ;  /* 0x0000580002027625 */ /* 0x000fe200078e024b */
[----:B------:R-:W-:Y:S02]  /*2650*/  ISETP.GE.AND P4, PT, R88, c[0x0][0x18c], PT ;  /* 0x0000630058007a0c */ /* 0x000fe40003f86270 */
[----:B------:R-:W-:Y:S01]  /*2660*/  PRMT R62, RZ, 0x7610, R62 ;  /* 0x00007610ff3e7816 */ /* 0x000fe2000000003e */
[----:B------:R-:W-:Y:S01]  /*2670*/  FADD R76, R91, -R32 ;  /* 0x800000205b4c7221 */ /* 0x000fe20000000000 */
[----:B------:R-:W-:-:S03]  /*2680*/  ISETP.LT.AND P4, PT, R73, 0xc0, !P4 ;  /* 0x000000c04900780c */ /* 0x000fc60006781270 */
[----:B------:R-:W-:Y:S01]  /*2690*/  FMUL R73, R76, R76 ;  /* 0x0000004c4c497220 */ /* 0x000fe20000400000 */
[----:B------:R-:W-:Y:S01]  /*26a0*/  FADD R75, RZ, R41 ;  /* 0x00000029ff4b7221 */ /* 0x000fe20000000000 */
[----:B------:R0:W2:Y:S01]  /*26b0*/  @P0 LDG.E.EL.U16 R62, [R2.64] ;  /* 0x0000000e023e0981 */ /* 0x0000a2000c2e1500 */
[----:B------:R-:W1:Y:S01]  /*26c0*/  MUFU.RCP R82, R82 ;  /* 0x0000005200527308 */ /* 0x000e620000001000 */
[----:B------:R-:W-:Y:S01]  /*26d0*/  FMUL R73, R73, R18 ;  /* 0x0000001249497220 */ /* 0x000fe20000400000 */
[----:B------:R-:W-:Y:S01]  /*26e0*/  FSEL R15, R4, R15, P4 ;  /* 0x0000000f040f7208 */ /* 0x000fe20002000000 */
[----:B------:R-:W-:Y:S01]  /*26f0*/  UIADD3 UR4, UR4, 0x800, URZ ;  /* 0x0000080004047890 */ /* 0x000fe2000fffe03f */
[----:B------:R-:W-:Y:S01]  /*2700*/  FSEL R37, R74, R37, P4 ;  /* 0x000000254a257208 */ /* 0x000fe20002000000 */
[----:B------:R-:W-:Y:S01]  /*2710*/  ULDC UR5, c[0x0][0x18c] ;  /* 0x0000630000057ab9 */ /* 0x000fe20000000800 */
[----:B------:R-:W-:Y:S01]  /*2720*/  FSEL R56, R59, R56, P5 ;  /* 0x000000383b387208 */ /* 0x000fe20002800000 */
[----:B------:R-:W-:Y:S01]  /*2730*/  @P4 FFMA R41, R92, R73, R75 ;  /* 0x000000495c294223 */ /* 0x000fe2000000004b */
[C---:B------:R-:W-:Y:S01]  /*2740*/  FADD R73, R5.reuse, R54 ;  /* 0x0000003605497221 */ /* 0x040fe20000000000 */
[C---:B------:R-:W-:Y:S01]  /*2750*/  FMUL R92, R5.reuse, 0.25 ;  /* 0x3e800000055c7820 */ /* 0x040fe20000400000 */
[----:B------:R-:W-:Y:S01]  /*2760*/  FADD R75, R5, R28 ;  /* 0x0000001c054b7221 */ /* 0x000fe20000000000 */
[----:B------:R-:W1:Y:S01]  /*2770*/  MUFU.RCP R81, R81 ;  /* 0x0000005100517308 */ /* 0x000e620000001000 */
[C---:B0-----:R-:W-:Y:S01]  /*2780*/  FMUL R2, R73.reuse, 0.25 ;  /* 0x3e80000049027820 */ /* 0x041fe20000400000 */
[----:B------:R-:W-:Y:S01]  /*2790*/  FSETP.GT.AND P6, PT, |R73|, 8.50705917302346158658e+37, PT ;  /* 0x7e8000004900780b */ /* 0x000fe20003fc4200 */
[----:B------:R-:W-:Y:S01]  /*27a0*/  UISETP.GE.AND UP1, UPT, UR4, UR5, UPT ;  /* 0x000000050400728c */ /* 0x000fe2000bf26270 */
[----:B------:R-:W-:Y:S01]  /*27b0*/  FSEL R39, R70, R39, P5 ;  /* 0x0000002746277208 */ /* 0x000fe20002800000 */
[----:B-1----:R-:W-:Y:S01]  /*27c0*/  FMUL R83, R82, R83 ;  /* 0x0000005352537220 */ /* 0x002fe20000400000 */
[----:B------:R-:W-:Y:S01]  /*27d0*/  FSEL R88, R2, R73, P6 ;  /* 0x0000004902587208 */ /* 0x000fe20003000000 */
[----:B------:R-:W-:Y:S01]  /*27e0*/  FMUL R2, R75, 0.25 ;  /* 0x3e8000004b027820 */ /* 0x000fe20000400000 */
[----:B------:R-:W-:-:S02]  /*27f0*/  FSEL R91, R92, R5, P6 ;  /* 0x000000055c5b7208 */ /* 0x000fc40003000000 */
[----:B------:R-:W-:Y:S02]  /*2800*/  FSETP.GT.AND P6, PT, |R75|, 8.50705917302346158658e+37, PT ;  /* 0x7e8000004b00780b */ /* 0x000fe40003fc4200 */
[----:B------:R-:W-:Y:S02]  /*2810*/  FSEL R59, R58, -RZ, P5 ;  /* 0x800000ff3a3b7208 */ /* 0x000fe40002800000 */
[----:B------:R-:W-:Y:S02]  /*2820*/  FSEL R99, R2, R75, P6 ;  /* 0x0000004b02637208 */ /* 0x000fe40003000000 */
[----:B------:R-:W-:Y:S01]  /*2830*/  FSEL R92, R92, R5, P6 ;  /* 0x000000055c5c7208 */ /* 0x000fe20003000000 */
[----:B------:R-:W-:Y:S01]  /*2840*/  FMUL R93, R81, R80 ;  /* 0x00000050515d7220 */ /* 0x000fe20000400000 */
[----:B------:R-:W-:Y:S01]  /*2850*/  FSETP.GEU.AND P6, PT, |R72|, 1.175494350822287508e-38, PT ;  /* 0x008000004800780b */ /* 0x000fe20003fce200 */
[C---:B------:R-:W-:Y:S01]  /*2860*/  FADD R8, R59.reuse, R8 ;  /* 0x000000083b087221 */ /* 0x040fe20000000000 */
[----:B------:R-:W-:Y:S01]  /*2870*/  FSEL R55, R68, R55, P2 ;  /* 0x0000003744377208 */ /* 0x000fe20001000000 */
[----:B------:R-:W-:Y:S01]  /*2880*/  FADD R16, R59, R16 ;  /* 0x000000103b107221 */ /* 0x000fe20000000000 */
[----:B------:R-:W-:-:S02]  /*2890*/  FSEL R60, R60, -RZ, P2 ;  /* 0x800000ff3c3c7208 */ /* 0x000fc40001000000 */
[----:B------:R-:W-:-:S03]  /*28a0*/  FSEL R51, R72, R51, P2 ;  /* 0x0000003348337208 */ /* 0x000fc60001000000 */
[C---:B------:R-:W-:Y:S01]  /*28b0*/  FADD R11, R60.reuse, R11 ;  /* 0x0000000b3c0b7221 */ /* 0x040fe20000000000 */
[----:B------:R-:W-:-:S03]  /*28c0*/  FADD R19, R60, R19 ;  /* 0x000000133c137221 */ /* 0x000fc60000000000 */
[----:B------:R-:W-:Y:S01]  /*28d0*/  @!P6 FMUL R89, R89, 16777216 ;  /* 0x4b8000005959e820 */ /* 0x000fe20000400000 */
[----:B------:R-:W-:Y:S01]  /*28e0*/  @!P6 FMUL R90, R90, 16777216 ;  /* 0x4b8000005a5ae820 */ /* 0x000fe20000400000 */
[----:B------:R-:W-:-:S04]  /*28f0*/  FSETP.GEU.AND P6, PT, |R4|, 1.175494350822287508e-38, PT ;  /* 0x008000000400780b */ /* 0x000fc80003fce200 */
[----:B------:R-:W0:Y:S09]  /*2900*/  MUFU.RCP R89, R89 ;  /* 0x0000005900597308 */ /* 0x000e320000001000 */
[----:B------:R-:W-:Y:S01]  /*2910*/  @!P6 FMUL R94, R94, 16777216 ;  /* 0x4b8000005e5ee820 */ /* 0x000fe20000400000 */
[----:B------:R-:W-:Y:S01]  /*2920*/  @!P6 FMUL R77, R77, 16777216 ;  /* 0x4b8000004d4de820 */ /* 0x000fe20000400000 */
[----:B------:R-:W-:-:S04]  /*2930*/  FSETP.GEU.AND P6, PT, |R73|, 1.175494350822287508e-38, PT ;  /* 0x008000004900780b */ /* 0x000fc80003fce200 */
[----:B------:R-:W1:Y:S01]  /*2940*/  MUFU.RCP R94, R94 ;  /* 0x0000005e005e7308 */ /* 0x000e620000001000 */
[----:B0-----:R-:W-:-:S08]  /*2950*/  FMUL R90, R89, R90 ;  /* 0x0000005a595a7220 */ /* 0x001fd00000400000 */
[----:B------:R-:W-:Y:S01]  /*2960*/  @!P6 FMUL R88, R88, 16777216 ;  /* 0x4b8000005858e820 */ /* 0x000fe20000400000 */
[----:B------:R-:W-:Y:S01]  /*2970*/  @!P6 FMUL R91, R91, 16777216 ;  /* 0x4b8000005b5be820 */ /* 0x000fe20000400000 */
[----:B------:R-:W-:Y:S02]  /*2980*/  FSETP.GEU.AND P6, PT, |R75|, 1.175494350822287508e-38, PT ;  /* 0x008000004b00780b */ /* 0x000fe40003fce200 */
[----:B------:R-:W0:Y:S01]  /*2990*/  MUFU.RCP R96, R88 ;  /* 0x0000005800607308 */ /* 0x000e220000001000 */
[----:B-1----:R-:W-:-:S10]  /*29a0*/  FMUL R82, R94, R77 ;  /* 0x0000004d5e527220 */ /* 0x002fd40000400000 */
[----:B------:R-:W-:Y:S01]  /*29b0*/  @!P6 FMUL R99, R99, 16777216 ;  /* 0x4b8000006363e820 */ /* 0x000fe20000400000 */
[----:B------:R-:W-:Y:S01]  /*29c0*/  @!P6 FMUL R92, R92, 16777216 ;  /* 0x4b8000005c5ce820 */ /* 0x000fe20000400000 */
[----:B------:R-:W-:Y:S02]  /*29d0*/  ISETP.LT.AND P6, PT, R53, UR16, PT ;  /* 0x0000001035007c0c */ /* 0x000fe4000bfc1270 */
[----:B------:R-:W1:Y:S01]  /*29e0*/  MUFU.RCP R97, R99 ;  /* 0x0000006300617308 */ /* 0x000e620000001000 */
[----:B0-----:R-:W-:Y:S01]  /*29f0*/  FMUL R96, R96, R91 ;  /* 0x0000005b60607220 */ /* 0x001fe20000400000 */
[----:B------:R-:W-:-:S05]  /*2a00*/  SEL R3, RZ, 0x3f800000, !P6 ;  /* 0x3f800000ff037807 */ /* 0x000fca0007000000 */
[C---:B------:R-:W-:Y:S01]  /*2a10*/  FADD R77, R3.reuse, R40 ;  /* 0x00000028034d7221 */ /* 0x040fe20000000000 */
[----:B------:R-:W-:-:S03]  /*2a20*/  FMUL R80, R3, 0.25 ;  /* 0x3e80000003507820 */ /* 0x000fc60000400000 */
[C---:B------:R-:W-:Y:S01]  /*2a30*/  FMUL R2, R77.reuse, 0.25 ;  /* 0x3e8000004d027820 */ /* 0x040fe20000400000 */
[----:B------:R-:W-:-:S04]  /*2a40*/  FSETP.GT.AND P6, PT, |R77|, 8.50705917302346158658e+37, PT ;  /* 0x7e8000004d00780b */ /* 0x000fc80003fc4200 */
[----:B------:R-:W-:Y:S01]  /*2a50*/  FSEL R2, R2, R77, P6 ;  /* 0x0000004d02027208 */ /* 0x000fe20003000000 */
[----:B-1----:R-:W-:Y:S01]  /*2a60*/  FMUL R97, R97, R92 ;  /* 0x0000005c61617220 */ /* 0x002fe20000400000 */
[----:B------:R-:W-:Y:S02]  /*2a70*/  FSEL R81, R80, R3, P6 ;  /* 0x0000000350517208 */ /* 0x000fe40003000000 */
[----:B------:R-:W-:-:S13]  /*2a80*/  FSETP.GEU.AND P6, PT, |R77|, 1.175494350822287508e-38, PT ;  /* 0x008000004d00780b */ /* 0x000fda0003fce200 */
[----:B------:R-:W-:Y:S01]  /*2a90*/  @!P6 FMUL R2, R2, 16777216 ;  /* 0x4b8000000202e820 */ /* 0x000fe20000400000 */
[----:B------:R-:W-:Y:S01]  /*2aa0*/  @!P6 FMUL R81, R81, 16777216 ;  /* 0x4b8000005151e820 */ /* 0x000fe20000400000 */
[----:B------:R-:W-:-:S04]  /*2ab0*/  FSETP.NEU.AND P6, PT, R70, RZ, PT ;  /* 0x000000ff4600720b */ /* 0x000fc80003fcd000 */
[----:B------:R-:W0:Y:S01]  /*2ac0*/  MUFU.RCP R2, R2 ;  /* 0x0000000200027308 */ /* 0x000e220000001000 */
[----:B------:R-:W-:-:S05]  /*2ad0*/  FSEL R83, R83, RZ, P6 ;  /* 0x000000ff53537208 */ /* 0x000fca0003000000 */
[----:B------:R-:W-:-:S05]  /*2ae0*/  FMUL R89, R78, R83 ;  /* 0x000000534e597220 */ /* 0x000fca0000400000 */
[----:B------:R-:W-:Y:S01]  /*2af0*/  FSEL R89, R89, -RZ, P5 ;  /* 0x800000ff59597208 */ /* 0x000fe20002800000 */
[----:B0-----:R-:W-:Y:S01]  /*2b00*/  FMUL R103, R2, R81 ;  /* 0x0000005102677220 */ /* 0x001fe20000400000 */
[----:B------:R-:W-:-:S03]  /*2b10*/  FADD R81, R3, R50 ;  /* 0x0000003203517221 */ /* 0x000fc60000000000 */
[----:B------:R-:W-:Y:S01]  /*2b20*/  FADD R46, R89, R46 ;  /* 0x0000002e592e7221 */ /* 0x000fe20000000000 */
[C---:B------:R-:W-:Y:S01]  /*2b30*/  FMUL R78, R81.reuse, 0.25 ;  /* 0x3e800000514e7820 */ /* 0x040fe20000400000 */
[----:B------:R-:W-:-:S04]  /*2b40*/  FSETP.GT.AND P6, PT, |R81|, 8.50705917302346158658e+37, PT ;  /* 0x7e8000005100780b */ /* 0x000fc80003fc4200 */
[----:B------:R-:W-:Y:S02]  /*2b50*/  FSEL R78, R78, R81, P6 ;  /* 0x000000514e4e7208 */ /* 0x000fe40003000000 */
[----:B------:R-:W-:Y:S02]  /*2b60*/  FSEL R83, R80, R3, P6 ;  /* 0x0000000350537208 */ /* 0x000fe40003000000 */
[----:B------:R-:W-:-:S13]  /*2b70*/  FSETP.GEU.AND P6, PT, |R81|, 1.175494350822287508e-38, PT ;  /* 0x008000005100780b */ /* 0x000fda0003fce200 */
[----:B------:R-:W-:Y:S01]  /*2b80*/  @!P6 FMUL R78, R78, 16777216 ;  /* 0x4b8000004e4ee820 */ /* 0x000fe20000400000 */
[----:B------:R-:W-:Y:S01]  /*2b90*/  @!P6 FMUL R83, R83, 16777216 ;  /* 0x4b8000005353e820 */ /* 0x000fe20000400000 */
[----:B------:R-:W-:-:S04]  /*2ba0*/  FSETP.NEU.AND P6, PT, R65, RZ, PT ;  /* 0x000000ff4100720b */ /* 0x000fc80003fcd000 */
[----:B------:R-:W-:Y:S01]  /*2bb0*/  FSEL R80, R93, RZ, P6 ;  /* 0x000000ff5d507208 */ /* 0x000fe20003000000 */
[----:B------:R-:W0:Y:S01]  /*2bc0*/  MUFU.RCP R78, R78 ;  /* 0x0000004e004e7308 */ /* 0x000e220000001000 */
[----:B------:R-:W-:Y:S02]  /*2bd0*/  FSETP.NEU.AND P6, PT, R4, RZ, PT ;  /* 0x000000ff0400720b */ /* 0x000fe40003fcd000 */
[----:B------:R-:W-:Y:S01]  /*2be0*/  MOV R4, UR12 ;  /* 0x0000000c00047c02 */ /* 0x000fe20008000f00 */
[----:B------:R-:W-:Y:S01]  /*2bf0*/  FMUL R79, R79, R80 ;  /* 0x000000504f4f7220 */ /* 0x000fe20000400000 */
[----:B------:R-:W-:Y:S02]  /*2c00*/  FSEL R91, R82, RZ, P6 ;  /* 0x000000ff525b7208 */ /* 0x000fe40003000000 */
[----:B------:R-:W-:-:S03]  /*2c10*/  ISETP.LT.AND P6, PT, R57, UR16, PT ;  /* 0x0000001039007c0c */ /* 0x000fc6000bfc1270 */
[----:B------:R-:W-:Y:S01]  /*2c20*/  FMUL R94, R76, R91 ;  /* 0x0000005b4c5e7220 */ /* 0x000fe20000400000 */
[----:B------:R-:W-:-:S05]  /*2c30*/  SEL R2, RZ, 0x3f800000, !P6 ;  /* 0x3f800000ff027807 */ /* 0x000fca0007000000 */
[----:B------:R-:W-:Y:S01]  /*2c40*/  FADD R76, R2, R27 ;  /* 0x0000001b024c7221 */ /* 0x000fe20000000000 */
[----:B0-----:R-:W-:Y:S01]  /*2c50*/  FMUL R105, R78, R83 ;  /* 0x000000534e697220 */ /* 0x001fe20000400000 */
[C---:B------:R-:W-:Y:S01]  /*2c60*/  FMUL R57, R2.reuse, 0.25 ;  /* 0x3e80000002397820 */ /* 0x040fe20000400000 */
[----:B------:R-:W-:Y:S01]  /*2c70*/  FADD R83, R2, R48 ;  /* 0x0000003002537221 */ /* 0x000fe20000000000 */
[C---:B------:R-:W-:Y:S01]  /*2c80*/  FMUL R91, R76.reuse, 0.25 ;  /* 0x3e8000004c5b7820 */ /* 0x040fe20000400000 */
[----:B------:R-:W-:Y:S02]  /*2c90*/  FSETP.GT.AND P6, PT, |R76|, 8.50705917302346158658e+37, PT ;  /* 0x7e8000004c00780b */ /* 0x000fe40003fc4200 */
[----:B------:R-:W-:Y:S02]  /*2ca0*/  FMUL R88, R83, 0.25 ;  /* 0x3e80000053587820 */ /* 0x000fe40000400000 */
[----:B------:R-:W-:Y:S02]  /*2cb0*/  FSEL R91, R91, R76, P6 ;  /* 0x0000004c5b5b7208 */ /* 0x000fe40003000000 */
[----:B------:R-:W-:-:S02]  /*2cc0*/  FSEL R80, R57, R2, P6 ;  /* 0x0000000239507208 */ /* 0x000fc40003000000 */
[----:B------:R-:W-:-:S04]  /*2cd0*/  FSETP.GT.AND P6, PT, |R83|, 8.50705917302346158658e+37, PT ;  /* 0x7e8000005300780b */ /* 0x000fc80003fc4200 */
[----:B------:R-:W-:Y:S02]  /*2ce0*/  FSEL R88, R88, R83, P6 ;  /* 0x0000005358587208 */ /* 0x000fe40003000000 */
[----:B------:R-:W-:Y:S02]  /*2cf0*/  FSEL R78, R57, R2, P6 ;  /* 0x00000002394e7208 */ /* 0x000fe40003000000 */
[----:B------:R-:W-:-:S13]  /*2d00*/  FSETP.GEU.AND P6, PT, |R76|, 1.175494350822287508e-38, PT ;  /* 0x008000004c00780b */ /* 0x000fda0003fce200 */
[----:B------:R-:W-:Y:S01]  /*2d10*/  @!P6 FMUL R91, R91, 16777216 ;  /* 0x4b8000005b5be820 */ /* 0x000fe20000400000 */
[----:B------:R-:W-:Y:S01]  /*2d20*/  @!P6 FMUL R80, R80, 16777216 ;  /* 0x4b8000005050e820 */ /* 0x000fe20000400000 */
[----:B------:R-:W-:-:S04]  /*2d30*/  ISETP.LT.AND P6, PT, R38, UR16, PT ;  /* 0x0000001026007c0c */ /* 0x000fc8000bfc1270 */
[----:B------:R-:W-:Y:S01]  /*2d40*/  SEL R57, RZ, 0x3f800000, !P6 ;  /* 0x3f800000ff397807 */ /* 0x000fe20007000000 */
[----:B------:R-:W0:Y:S01]  /*2d50*/  MUFU.RCP R91, R91 ;  /* 0x0000005b005b7308 */ /* 0x000e220000001000 */
[----:B------:R-:W-:-:S03]  /*2d60*/  FSETP.GEU.AND P6, PT, |R83|, 1.175494350822287508e-38, PT ;  /* 0x008000005300780b */ /* 0x000fc60003fce200 */
[C---:B------:R-:W-:Y:S01]  /*2d70*/  FADD R93, R57.reuse, R24 ;  /* 0x00000018395d7221 */ /* 0x040fe20000000000 */
[----:B------:R-:W-:-:S03]  /*2d80*/  FMUL R104, R57, 0.25 ;  /* 0x3e80000039687820 */ /* 0x000fc60000400000 */
[----:B------:R-:W-:-:S06]  /*2d90*/  FMUL R92, R93, 0.25 ;  /* 0x3e8000005d5c7820 */ /* 0x000fcc0000400000 */
[----:B------:R-:W-:Y:S01]  /*2da0*/  @!P6 FMUL R88, R88, 16777216 ;  /* 0x4b8000005858e820 */ /* 0x000fe20000400000 */
[----:B------:R-:W-:Y:S01]  /*2db0*/  @!P6 FMUL R78, R78, 16777216 ;  /* 0x4b8000004e4ee820 */ /* 0x000fe20000400000 */
[----:B------:R-:W-:Y:S01]  /*2dc0*/  FSETP.GT.AND P6, PT, |R93|, 8.50705917302346158658e+37, PT ;  /* 0x7e8000005d00780b */ /* 0x000fe20003fc4200 */
[----:B0-----:R-:W-:-:S03]  /*2dd0*/  FMUL R91, R91, R80 ;  /* 0x000000505b5b7220 */ /* 0x001fc60000400000 */
[----:B------:R-:W-:Y:S02]  /*2de0*/  FSEL R92, R92, R93, P6 ;  /* 0x0000005d5c5c7208 */ /* 0x000fe40003000000 */
[----:B------:R-:W-:Y:S02]  /*2df0*/  FSEL R82, R104, R57, P6 ;  /* 0x0000003968527208 */ /* 0x000fe40003000000 */
[----:B------:R-:W-:-:S13]  /*2e00*/  FSETP.GEU.AND P6, PT, |R93|, 1.175494350822287508e-38, PT ;  /* 0x008000005d00780b */ /* 0x000fda0003fce200 */
[----:B------:R-:W-:Y:S01]  /*2e10*/  @!P6 FMUL R92, R92, 16777216 ;  /* 0x4b8000005c5ce820 */ /* 0x000fe20000400000 */
[----:B------:R-:W-:Y:S01]  /*2e20*/  @!P6 FMUL R82, R82, 16777216 ;  /* 0x4b8000005252e820 */ /* 0x000fe20000400000 */
[----:B------:R-:W-:-:S04]  /*2e30*/  FSETP.NEU.AND P6, PT, R72, RZ, PT ;  /* 0x000000ff4800720b */ /* 0x000fc80003fcd000 */
[----:B------:R-:W-:Y:S02]  /*2e40*/  FSEL R102, R90, RZ, P6 ;  /* 0x000000ff5a667208 */ /* 0x000fe40003000000 */
[----:B------:R-:W-:-:S03]  /*2e50*/  FSETP.NEU.AND P6, PT, R75, RZ, PT ;  /* 0x000000ff4b00720b */ /* 0x000fc60003fcd000 */
[----:B------:R-:W-:Y:S01]  /*2e60*/  FMUL R102, R71, R102 ;  /* 0x0000006647667220 */ /* 0x000fe20000400000 */
[----:B------:R-:W-:Y:S01]  /*2e70*/  FSEL R101, R97, RZ, P6 ;  /* 0x000000ff61657208 */ /* 0x000fe20003000000 */
[----:B------:R-:W-:Y:S01]  /*2e80*/  FADD R71, RZ, R49 ;  /* 0x00000031ff477221 */ /* 0x000fe20000000000 */
[----:B------:R-:W-:Y:S02]  /*2e90*/  FSETP.NEU.AND P6, PT, R73, RZ, PT ;  /* 0x000000ff4900720b */ /* 0x000fe40003fcd000 */
[----:B------:R-:W-:Y:S02]  /*2ea0*/  FSEL R102, R102, -RZ, P2 ;  /* 0x800000ff66667208 */ /* 0x000fe40001000000 */
[----:B------:R-:W-:Y:S02]  /*2eb0*/  FSEL R99, R96, RZ, P6 ;  /* 0x000000ff60637208 */ /* 0x000fe40003000000 */
[----:B------:R-:W-:Y:S01]  /*2ec0*/  FSETP.NEU.AND P6, PT, R81, RZ, PT ;  /* 0x000000ff5100720b */ /* 0x000fe20003fcd000 */
[----:B------:R-:W-:Y:S01]  /*2ed0*/  FADD R33, R102, R33 ;  /* 0x0000002166217221 */ /* 0x000fe20000000000 */
[----:B------:R-:W-:-:S02]  /*2ee0*/  FSETP.NEU.AND P2, PT, R76, RZ, PT ;  /* 0x000000ff4c00720b */ /* 0x000fc40003f4d000 */
[----:B------:R-:W-:Y:S02]  /*2ef0*/  FSEL R97, R105, RZ, P6 ;  /* 0x000000ff69617208 */ /* 0x000fe40003000000 */
[----:B------:R-:W-:Y:S02]  /*2f00*/  FSETP.NEU.AND P6, PT, R77, RZ, PT ;  /* 0x000000ff4d00720b */ /* 0x000fe40003fcd000 */
[----:B--2---:R-:W-:Y:S02]  /*2f10*/  SEL R62, R62, RZ, P0 ;  /* 0x000000ff3e3e7207 */ /* 0x004fe40000000000 */
[----:B------:R-:W-:Y:S02]  /*2f20*/  FSEL R96, R103, RZ, P6 ;  /* 0x000000ff67607208 */ /* 0x000fe40003000000 */
[----:B------:R-:W-:Y:S01]  /*2f30*/  ISETP.NE.AND P6, PT, R100, RZ, PT ;  /* 0x000000ff6400720c */ /* 0x000fe20003fc5270 */
[----:B------:R-:W-:Y:S01]  /*2f40*/  HADD2.F32 R62, -RZ, R62.H0_H0 ;  /* 0x2000003eff3e7230 */ /* 0x000fe20000004100 */
[----:B---3--:R-:W-:Y:S01]  /*2f50*/  SEL R100, R64, RZ, P1 ;  /* 0x000000ff40647207 */ /* 0x008fe20000800000 */
[----:B------:R-:W-:Y:S01]  /*2f60*/  FADD R64, R57, R29 ;  /* 0x0000001d39407221 */ /* 0x000fe20000000000 */
[----:B-----5:R-:W-:-:S02]  /*2f70*/  SEL R69, R69, RZ, P6 ;  /* 0x000000ff45457207 */ /* 0x020fc40003000000 */
[----:B------:R-:W-:Y:S01]  /*2f80*/  ISETP.GE.AND P6, PT, R53, UR16, PT ;  /* 0x0000001035007c0c */ /* 0x000fe2000bfc6270 */
[C---:B------:R-:W-:Y:S01]  /*2f90*/  FMUL R103, R64.reuse, 0.25 ;  /* 0x3e80000040677820 */ /* 0x040fe20000400000 */
[----:B------:R-:W-:Y:S01]  /*2fa0*/  FSETP.GT.AND P1, PT, |R64|, 8.50705917302346158658e+37, PT ;  /* 0x7e8000004000780b */ /* 0x000fe20003f24200 */
[----:B------:R-:W-:Y:S01]  /*2fb0*/  HADD2.F32 R53, -RZ, R100.H0_H0 ;  /* 0x20000064ff357230 */ /* 0x000fe20000004100 */
[----:B------:R-:W-:Y:S02]  /*2fc0*/  ISETP.NE.AND P0, PT, R95, RZ, PT ;  /* 0x000000ff5f00720c */ /* 0x000fe40003f05270 */
[----:B------:R-:W-:Y:S02]  /*2fd0*/  FSEL R103, R103, R64, P1 ;  /* 0x0000004067677208 */ /* 0x000fe40000800000 */
[----:B------:R-:W-:Y:S02]  /*2fe0*/  FSEL R104, R104, R57, P1 ;  /* 0x0000003968687208 */ /* 0x000fe40000800000 */
[----:B------:R-:W-:-:S02]  /*2ff0*/  FSETP.GEU.AND P1, PT, |R64|, 1.175494350822287508e-38, PT ;  /* 0x008000004000780b */ /* 0x000fc40003f2e200 */
[----:B------:R-:W-:Y:S02]  /*3000*/  FSEL R53, R53, RZ, !P6 ;  /* 0x000000ff35357208 */ /* 0x000fe40007000000 */
[----:B------:R-:W-:Y:S02]  /*3010*/  ISETP.GE.AND P6, PT, R38, UR16, PT ;  /* 0x0000001026007c0c */ /* 0x000fe4000bfc6270 */
[----:B------:R-:W-:Y:S02]  /*3020*/  FSEL R26, R63, R26, P0 ;  /* 0x0000001a3f1a7208 */ /* 0x000fe40000000000 */
[----:B------:R-:W0:Y:S01]  /*3030*/  MUFU.RCP R63, R88 ;  /* 0x00000058003f7308 */ /* 0x000e220000001000 */
[----:B------:R-:W-:Y:S02]  /*3040*/  FSEL R52, R65, R52, P0 ;  /* 0x0000003441347208 */ /* 0x000fe40000000000 */
[----:B------:R-:W-:Y:S02]  /*3050*/  FSEL R62, R62, RZ, !P3 ;  /* 0x000000ff3e3e7208 */ /* 0x000fe40005800000 */
[----:B------:R-:W-:Y:S01]  /*3060*/  @!P1 FMUL R103, R103, 16777216 ;  /* 0x4b80000067679820 */ /* 0x000fe20000400000 */
[----:B------:R-:W-:Y:S01]  /*3070*/  @!P1 FMUL R104, R104, 16777216 ;  /* 0x4b80000068689820 */ /* 0x000fe20000400000 */
[----:B------:R-:W-:Y:S01]  /*3080*/  FSETP.NEU.AND P1, PT, R64, RZ, PT ;  /* 0x000000ff4000720b */ /* 0x000fe20003f2d000 */
[----:B------:R-:W-:Y:S01]  /*3090*/  FADD R62, R62, -R43 ;  /* 0x8000002b3e3e7221 */ /* 0x000fe20000000000 */
[----:B------:R-:W-:-:S02]  /*30a0*/  FSEL R91, R91, RZ, P2 ;  /* 0x000000ff5b5b7208 */ /* 0x000fc40001000000 */
[----:B------:R-:W1:Y:S01]  /*30b0*/  MUFU.RCP R103, R103 ;  /* 0x0000006700677308 */ /* 0x000e620000001000 */
[----:B0-----:R-:W-:Y:S01]  /*30c0*/  FMUL R63, R63, R78 ;  /* 0x0000004e3f3f7220 */ /* 0x001fe20000400000 */
[----:B-1----:R-:W-:-:S05]  /*30d0*/  FMUL R90, R103, R104 ;  /* 0x00000068675a7220 */ /* 0x002fca0000400000 */
[----:B------:R-:W-:Y:S02]  /*30e0*/  FSEL R90, R90, RZ, P1 ;  /* 0x000000ff5a5a7208 */ /* 0x000fe40000800000 */
[----:B------:R-:W-:-:S04]  /*30f0*/  ISETP.NE.AND P1, PT, R98, RZ, PT ;  /* 0x000000ff6200720c */ /* 0x000fc80003f25270 */
[----:B----4-:R-:W-:Y:S02]  /*3100*/  SEL R67, R67, RZ, P1 ;  /* 0x000000ff43437207 */ /* 0x010fe40000800000 */
[----:B------:R-:W-:-:S03]  /*3110*/  ISETP.GE.AND P1, PT, R30, UR16, PT ;  /* 0x000000101e007c0c */ /* 0x000fc6000bf26270 */
[----:B------:R-:W-:Y:S01]  /*3120*/  HADD2.F32 R30, -RZ, R67.H0_H0 ;  /* 0x20000043ff1e7230 */ /* 0x000fe20000004100 */
[----:B------:R-:W-:-:S04]  /*3130*/  FSEL R67, R94, -RZ, P4 ;  /* 0x800000ff5e437208 */ /* 0x000fc80002000000 */
[----:B------:R-:W-:Y:S01]  /*3140*/  FSEL R38, R30, RZ, !P1 ;  /* 0x000000ff1e267208 */ /* 0x000fe20004800000 */
[----:B------:R-:W-:Y:S01]  /*3150*/  HADD2.F32 R30, -RZ, R69.H0_H0 ;  /* 0x20000045ff1e7230 */ /* 0x000fe20000004100 */
[----:B------:R-:W-:Y:S01]  /*3160*/  FSEL R69, R66, -RZ, P4 ;  /* 0x800000ff42457208 */ /* 0x000fe20002000000 */
[----:B------:R-:W-:Y:S01]  /*3170*/  FADD R32, R67, R32 ;  /* 0x0000002043207221 */ /* 0x000fe20000000000 */
[----:B------:R-:W-:Y:S01]  /*3180*/  FSEL R66, R61, -RZ, P0 ;  /* 0x800000ff3d427208 */ /* 0x000fe20000000000 */
[----:B------:R-:W-:Y:S01]  /*3190*/  FADD R38, R38, -R35 ;  /* 0x8000002326267221 */ /* 0x000fe20000000000 */
[----:B------:R-:W-:Y:S01]  /*31a0*/  FSEL R30, R30, RZ, !P6 ;  /* 0x000000ff1e1e7208 */ /* 0x000fe20007000000 */
[----:B------:R-:W-:Y:S01]  /*31b0*/  FADD R10, R69, R10 ;  /* 0x0000000a450a7221 */ /* 0x000fe20000000000 */
[----:B------:R-:W-:Y:S01]  /*31c0*/  ISETP.GE.AND P6, PT, R85, c[0x0][0x18c], PT ;  /* 0x0000630055007a0c */ /* 0x000fe20003fc6270 */
[C---:B------:R-:W-:Y:S01]  /*31d0*/  FMUL R101, R38.reuse, R101 ;  /* 0x0000006526657220 */ /* 0x040fe20000400000 */
[----:B------:R-:W-:Y:S01]  /*31e0*/  FMUL R38, R38, R38 ;  /* 0x0000002626267220 */ /* 0x000fe20000400000 */
[----:B------:R-:W-:Y:S01]  /*31f0*/  FADD R9, R66, R9 ;  /* 0x0000000942097221 */ /* 0x000fe20000000000 */
[----:B------:R-:W-:Y:S01]  /*3200*/  ISETP.LT.AND P1, PT, R4, 0xc0, !P6 ;  /* 0x000000c00400780c */ /* 0x000fe20007721270 */
[----:B------:R-:W-:Y:S01]  /*3210*/  FADD R4, RZ, R47 ;  /* 0x0000002fff047221 */ /* 0x000fe20000000000 */
[----:B------:R-:W-:Y:S01]  /*3220*/  FMUL R38, R38, R21 ;  /* 0x0000001526267220 */ /* 0x000fe20000400000 */
[----:B------:R-:W-:Y:S01]  /*3230*/  ISETP.GE.AND P6, PT, R86, c[0x0][0x18c], PT ;  /* 0x0000630056007a0c */ /* 0x000fe20003fc6270 */
[----:B------:R-:W-:Y:S01]  /*3240*/  FADD R17, R66, R17 ;  /* 0x0000001142117221 */ /* 0x000fe20000000000 */
[----:B------:R-:W-:Y:S01]  /*3250*/  FSEL R54, R73, R54, P1 ;  /* 0x0000003649367208 */ /* 0x000fe20000800000 */
[----:B------:R-:W-:Y:S01]  /*3260*/  FADD R18, R69, R18 ;  /* 0x0000001245127221 */ /* 0x000fe20000000000 */
[----:B------:R-:W-:-:S02]  /*3270*/  FSEL R28, R75, R28, P1 ;  /* 0x0000001c4b1c7208 */ /* 0x000fc40000800000 */
[----:B------:R-:W-:-:S04]  /*3280*/  FSEL R58, R5, -RZ, P1 ;  /* 0x800000ff053a7208 */ /* 0x000fc80000800000 */
[----:B------:R-:W-:Y:S01]  /*3290*/  @P1 FFMA R47, R99, R38, R4 ;  /* 0x00000026632f1223 */ /* 0x000fe20000000004 */
[----:B------:R-:W-:Y:S01]  /*32a0*/  IMAD.U32 R4, RZ, RZ, UR12 ;  /* 0x0000000cff047e24 */ /* 0x000fe2000f8e00ff */
[----:B------:R-:W-:Y:S01]  /*32b0*/  FSEL R38, R79, -RZ, P0 ;  /* 0x800000ff4f267208 */ /* 0x000fe20000000000 */
[C---:B------:R-:W-:Y:S01]  /*32c0*/  FADD R13, R58.reuse, R13 ;  /* 0x0000000d3a0d7221 */ /* 0x040fe20000000000 */
[----:B------:R-:W-:Y:S01]  /*32d0*/  FSETP.NEU.AND P0, PT, R93, RZ, PT ;  /* 0x000000ff5d00720b */ /* 0x000fe20003f0d000 */
[----:B------:R-:W-:Y:S01]  /*32e0*/  FADD R21, R58, R21 ;  /* 0x000000153a157221 */ /* 0x000fe20000000000 */
[----:B------:R-:W-:Y:S01]  /*32f0*/  ISETP.LT.AND P4, PT, R4, 0xc0, !P6 ;  /* 0x000000c00400780c */ /* 0x000fe20007781270 */
[----:B------:R-:W-:Y:S01]  /*3300*/  FADD R4, R53, -R34 ;  /* 0x8000002235047221 */ /* 0x000fe20000000000 */
[----:B------:R-:W-:Y:S01]  /*3310*/  ISETP.GE.AND P6, PT, R87, c[0x0][0x18c], PT ;  /* 0x0000630057007a0c */ /* 0x000fe20003fc6270 */
[----:B------:R-:W-:Y:S01]  /*3320*/  FADD R31, R38, R31 ;  /* 0x0000001f261f7221 */ /* 0x000fe20000000000 */
[----:B------:R-:W-:Y:S01]  /*3330*/  FSEL R3, R3, -RZ, P4 ;  /* 0x800000ff03037208 */ /* 0x000fe20002000000 */
[C---:B------:R-:W-:Y:S01]  /*3340*/  FMUL R53, R4.reuse, R4 ;  /* 0x0000000404357220 */ /* 0x040fe20000400000 */
[----:B------:R-:W-:Y:S01]  /*3350*/  FMUL R97, R4, R97 ;  /* 0x0000006104617220 */ /* 0x000fe20000400000 */
[----:B------:R-:W-:Y:S01]  /*3360*/  IMAD.U32 R4, RZ, RZ, UR12 ;  /* 0x0000000cff047e24 */ /* 0x000fe2000f8e00ff */
[----:B------:R-:W-:Y:S01]  /*3370*/  FSEL R40, R77, R40, P4 ;  /* 0x000000284d287208 */ /* 0x000fe20002000000 */
[----:B------:R-:W-:Y:S01]  /*3380*/  FMUL R53, R53, R20 ;  /* 0x0000001435357220 */ /* 0x000fe20000400000 */
[C---:B------:R-:W-:Y:S01]  /*3390*/  FADD R12, R3.reuse, R12 ;  /* 0x0000000c030c7221 */ /* 0x040fe20000000000 */
[----:B------:R-:W-:Y:S01]  /*33a0*/  FADD R20, R3, R20 ;  /* 0x0000001403147221 */ /* 0x000fe20000000000 */
[----:B------:R-:W-:Y:S01]  /*33b0*/  ISETP.LT.AND P5, PT, R4, 0xc0, !P6 ;  /* 0x000000c00400780c */ /* 0x000fe200077a1270 */
[----:B------:R-:W-:Y:S01]  /*33c0*/  @P4 FFMA R49, R96, R53, R71 ;  /* 0x0000003560314223 */ /* 0x000fe20000000047 */
[----:B------:R-:W-:Y:S01]  /*33d0*/  ISETP.GE.AND P6, PT, R84, c[0x0][0x18c], PT ;  /* 0x0000630054007a0c */ /* 0x000fe20003fc6270 */
[----:B------:R-:W0:Y:S01]  /*33e0*/  MUFU.RCP R53, R92 ;  /* 0x0000005c00357308 */ /* 0x000e220000001000 */
[----:B------:R-:W-:Y:S01]  /*33f0*/  FADD R3, R30, -R45 ;  /* 0x8000002d1e037221 */ /* 0x000fe20000000000 */
[----:B------:R-:W-:Y:S01]  /*3400*/  FADD R30, RZ, R36 ;  /* 0x00000024ff1e7221 */ /* 0x000fe20000000000 */
[----:B------:R-:W-:-:S02]  /*3410*/  ISETP.LT.AND P6, PT, R4, 0xc0, !P6 ;  /* 0x000000c00400780c */ /* 0x000fc400077c1270 */
[----:B------:R-:W-:Y:S01]  /*3420*/  FSEL R4, R101, -RZ, P1 ;  /* 0x800000ff65047208 */ /* 0x000fe20000800000 */
[----:B------:R-:W-:Y:S01]  /*3430*/  FMUL R90, R3, R90 ;  /* 0x0000005a035a7220 */ /* 0x000fe20000400000 */
[----:B------:R-:W-:Y:S01]  /*3440*/  FSETP.NEU.AND P1, PT, R83, RZ, PT ;  /* 0x000000ff5300720b */ /* 0x000fe20003f2d000 */
[----:B------:R-:W-:Y:S01]  /*3450*/  FMUL R3, R3, R3 ;  /* 0x0000000303037220 */ /* 0x000fe20000400000 */
[----:B------:R-:W-:Y:S01]  /*3460*/  FSEL R97, R97, -RZ, P4 ;  /* 0x800000ff61617208 */ /* 0x000fe20002000000 */
[----:B------:R-:W-:Y:S01]  /*3470*/  FADD R35, R4, R35 ;  /* 0x0000002304237221 */ /* 0x000fe20000000000 */
[----:B------:R-:W-:Y:S01]  /*3480*/  FSEL R63, R63, RZ, P1 ;  /* 0x000000ff3f3f7208 */ /* 0x000fe20000800000 */
[----:B------:R-:W-:Y:S01]  /*3490*/  FMUL R4, R3, R22 ;  /* 0x0000001603047220 */ /* 0x000fe20000400000 */
[----:B------:R-:W-:Y:S01]  /*34a0*/  FSEL R90, R90, -RZ, P6 ;  /* 0x800000ff5a5a7208 */ /* 0x000fe20003000000 */
[----:B------:R-:W-:Y:S01]  /*34b0*/  FADD R34, R97, R34 ;  /* 0x0000002261227221 */ /* 0x000fe20000000000 */
[----:B------:R-:W-:Y:S01]  /*34c0*/  FSEL R57, R57, -RZ, P6 ;  /* 0x800000ff39397208 */ /* 0x000fe20003000000 */
[----:B0-----:R-:W-:Y:S01]  /*34d0*/  FMUL R53, R53, R82 ;  /* 0x0000005235357220 */ /* 0x001fe20000400000 */
[C---:B------:R-:W-:Y:S01]  /*34e0*/  FMUL R63, R62.reuse, R63 ;  /* 0x0000003f3e3f7220 */ /* 0x040fe20000400000 */
[----:B------:R-:W-:Y:S01]  /*34f0*/  FMUL R62, R62, R62 ;  /* 0x0000003e3e3e7220 */ /* 0x000fe20000400000 */
[----:B------:R-:W-:Y:S01]  /*3500*/  FSEL R2, R2, -RZ, P5 ;  /* 0x800000ff02027208 */ /* 0x000fe20002800000 */
[----:B------:R-:W-:Y:S01]  /*3510*/  FADD R45, R90, R45 ;  /* 0x0000002d5a2d7221 */ /* 0x000fe20000000000 */
[----:B------:R-:W-:Y:S01]  /*3520*/  FSEL R53, R53, RZ, P0 ;  /* 0x000000ff35357208 */ /* 0x000fe20000000000 */
[----:B------:R-:W-:Y:S01]  /*3530*/  FMUL R62, R62, R23 ;  /* 0x000000173e3e7220 */ /* 0x000fe20000400000 */
[----:B------:R-:W-:Y:S01]  /*3540*/  PLOP3.LUT P0, PT, PT, PT, UP1, 0x80, 0x0 ;  /* 0x000000000000781c */ /* 0x000fe20003f0f018 */
[----:B------:R-:W-:Y:S01]  /*3550*/  FADD R42, R57, R42 ;  /* 0x0000002a392a7221 */ /* 0x000fe20000000000 */
[----:B------:R-:W-:Y:S01]  /*3560*/  FSEL R24, R93, R24, P6 ;  /* 0x000000185d187208 */ /* 0x000fe20003000000 */
[----:B------:R-:W-:Y:S01]  /*3570*/  @P6 FFMA R36, R53, R4, R30 ;  /* 0x0000000435246223 */ /* 0x000fe2000000001e */
[----:B------:R-:W-:Y:S01]  /*3580*/  FSEL R4, R63, -RZ, P5 ;  /* 0x800000ff3f047208 */ /* 0x000fe20002800000 */
[----:B------:R-:W-:Y:S01]  /*3590*/  FADD R30, RZ, R44 ;  /* 0x0000002cff1e7221 */ /* 0x000fe20000000000 */
[----:B------:R-:W-:Y:S01]  /*35a0*/  FSEL R27, R76, R27, P5 ;  /* 0x0000001b4c1b7208 */ /* 0x000fe20002800000 */
[----:B------:R-:W-:Y:S01]  /*35b0*/  FADD R22, R57, R22 ;  /* 0x0000001639167221 */ /* 0x000fe20000000000 */
[----:B------:R-:W-:Y:S01]  /*35c0*/  FSEL R50, R81, R50, P4 ;  /* 0x0000003251327208 */ /* 0x000fe20002000000 */
[----:B------:R-:W-:Y:S01]  /*35d0*/  @P5 FFMA R44, R91, R62, R30 ;  /* 0x0000003e5b2c5223 */ /* 0x000fe2000000001e */
[----:B------:R-:W-:Y:S01]  /*35e0*/  FSEL R29, R64, R29, P6 ;  /* 0x0000001d401d7208 */ /* 0x000fe20003000000 */
[----:B------:R-:W-:Y:S01]  /*35f0*/  FADD R43, R4, R43 ;  /* 0x0000002b042b7221 */ /* 0x000fe20000000000 */
[----:B------:R-:W-:Y:S01]  /*3600*/  FSEL R48, R83, R48, P5 ;  /* 0x0000003053307208 */ /* 0x000fe20002800000 */
[C---:B------:R-:W-:Y:S01]  /*3610*/  FADD R14, R2.reuse, R14 ;  /* 0x0000000e020e7221 */ /* 0x040fe20000000000 */
[----:B------:R-:W-:Y:S01]  /*3620*/  FADD R23, R2, R23 ;  /* 0x0000001702177221 */ /* 0x000fe20000000000 */
[----:B------:R-:W-:Y:S01]  /*3630*/  @P0 CALL.REL.NOINC `(.L_x_0) ;  /* 0x0000001000000944 */ /* 0x000fe20003c00000 */
[----:B------:R-:W-:Y:S05]  /*3640*/  BRA `(.L_x_1) ;  /* 0xffffcea000007947 */ /* 0x000fea000383ffff */
.L_x_0:
[----:B------:R-:W-:Y:S01]  /*3650*/  STS [R25.X8], R8 ;  /* 0x0000000819007388 */ /* 0x000fe20000008800 */
[----:B------:R-:W-:Y:S01]  /*3660*/  FADD R31, -R46, R31 ;  /* 0x0000001f2e1f7221 */ /* 0x000fe20000000100 */
[----:B------:R-:W-:Y:S01]  /*3670*/  FADD R7, R7, R6 ;  /* 0x0000000607077221 */ /* 0x000fe20000000000 */
[----:B------:R-:W-:Y:S01]  /*3680*/  UMOV UR8, 0x4 ;  /* 0x0000000400087882 */ /* 0x000fe20000000000 */
[----:B------:R-:W-:Y:S06]  /*3690*/  BAR.SYNC 0x0 ;  /* 0x0000000000007b1d */ /* 0x000fec0000000000 */
[----:B------:R-:W0:Y:S01]  /*36a0*/  LDS R4, [R25.X8] ;  /* 0x0000000019047984 */ /* 0x000e220000008800 */
[----:B------:R-:W-:-:S02]  /*36b0*/  ULDC.64 UR4, c[0x0][0x168] ;  /* 0x00005a0000047ab9 */ /* 0x000fc40000000a00 */
[----:B------:R-:W-:Y:S01]  /*36c0*/  ULDC.64 UR6, c[0x0][0x170] ;  /* 0x00005c0000067ab9 */ /* 0x000fe20000000a00 */
[----:B------:R-:W-:Y:S06]  /*36d0*/  BAR.SYNC 0x0 ;  /* 0x0000000000007b1d */ /* 0x000fec0000000000 */
[----:B------:R-:W-:Y:S01]  /*36e0*/  STS [R25.X8], R9 ;  /* 0x0000000919007388 */ /* 0x000fe20000008800 */
[----:B------:R-:W-:Y:S02]  /*36f0*/  UIMAD.WIDE UR4, UR12, UR8, UR4 ;  /* 0x000000080c0472a5 */ /* 0x000fe4000f8e0204 */
[----:B------:R-:W-:Y:S01]  /*3700*/  UIMAD.WIDE UR6, UR12, UR8, UR6 ;  /* 0x000000080c0672a5 */ /* 0x000fe2000f8e0206 */
[----:B------:R-:W-:Y:S06]  /*3710*/  BAR.SYNC 0x0 ;  /* 0x0000000000007b1d */ /* 0x000fec0000000000 */
[----:B------:R-:W1:Y:S01]  /*3720*/  LDS R5, [R25.X8] ;  /* 0x0000000019057984 */ /* 0x000e620000008800 */
[----:B------:R-:W-:-:S03]  /*3730*/  FMUL R9, R31, R31 ;  /* 0x0000001f1f097220 */ /* 0x000fc60000400000 */
[----:B------:R-:W-:Y:S06]  /*3740*/  BAR.SYNC 0x0 ;  /* 0x0000000000007b1d */ /* 0x000fec0000000000 */
[----:B------:R-:W-:Y:S04]  /*3750*/  STS [R25.X8], R10 ;  /* 0x0000000a19007388 */ /* 0x000fe80000008800 */
[----:B------:R-:W-:Y:S06]  /*3760*/  BAR.SYNC 0x0 ;  /* 0x0000000000007b1d */ /* 0x000fec0000000000 */
[----:B------:R-:W2:Y:S01]  /*3770*/  LDS R15, [R25.X8] ;  /* 0x00000000190f7984 */ /* 0x000ea20000008800 */
[----:B0-----:R-:W-:-:S03]  /*3780*/  FMUL R9, R4, R9 ;  /* 0x0000000904097220 */ /* 0x001fc60000400000 */
[----:B------:R-:W-:Y:S06]  /*3790*/  BAR.SYNC 0x0 ;  /* 0x0000000000007b1d */ /* 0x000fec0000000000 */
[----:B------:R-:W-:Y:S01]  /*37a0*/  STS [R25.X8], R11 ;  /* 0x0000000b19007388 */ /* 0x000fe20000008800 */
[----:B-1----:R-:W-:-:S04]  /*37b0*/  FADD R16, R4, R5 ;  /* 0x0000000504107221 */ /* 0x002fc80000000000 */
[C---:B------:R-:W-:Y:S01]  /*37c0*/  FMUL R17, R16.reuse, 0.25 ;  /* 0x3e80000010117820 */ /* 0x040fe20000400000 */
[----:B------:R-:W-:Y:S06]  /*37d0*/  BAR.SYNC 0x0 ;  /* 0x0000000000007b1d */ /* 0x000fec0000000000 */
[C---:B------:R-:W-:Y:S02]  /*37e0*/  FSETP.GEU.AND P1, PT, |R16|.reuse, 1.175494350822287508e-38, PT ;  /* 0x008000001000780b */ /* 0x040fe40003f2e200 */
[----:B------:R-:W-:-:S04]  /*37f0*/  FSETP.GT.AND P0, PT, |R16|, 8.50705917302346158658e+37, PT ;  /* 0x7e8000001000780b */ /* 0x000fc80003f04200 */
[----:B------:R-:W-:Y:S01]  /*3800*/  FSEL R17, R17, R16, P0 ;  /* 0x0000001011117208 */ /* 0x000fe20000000000 */
[----:B--2---:R-:W-:-:S06]  /*3810*/  FADD R19, R15, R16 ;  /* 0x000000100f137221 */ /* 0x004fcc0000000000 */
[----:B------:R-:W-:Y:S01]  /*3820*/  @!P1 FMUL R17, R17, 16777216 ;  /* 0x4b80000011119820 */ /* 0x000fe20000400000 */
[----:B------:R-:W-:Y:S01]  /*3830*/  FMUL R8, R19, 0.25 ;  /* 0x3e80000013087820 */ /* 0x000fe20000400000 */
[----:B------:R-:W-:Y:S01]  /*3840*/  @P0 FMUL R5, R5, 0.25 ;  /* 0x3e80000005050820 */ /* 0x000fe20000400000 */
[C---:B------:R-:W-:Y:S01]  /*3850*/  FSETP.GT.AND P0, PT, |R19|.reuse, 8.50705917302346158658e+37, PT ;  /* 0x7e8000001300780b */ /* 0x040fe20003f04200 */
[----:B------:R-:W0:Y:S01]  /*3860*/  MUFU.RCP R18, R17 ;  /* 0x0000001100127308 */ /* 0x000e220000001000 */
[----:B------:R-:W-:Y:S01]  /*3870*/  FSETP.GEU.AND P2, PT, |R19|, 1.175494350822287508e-38, PT ;  /* 0x008000001300780b */ /* 0x000fe20003f4e200 */
[----:B------:R-:W-:Y:S01]  /*3880*/  @!P1 FMUL R5, R5, 16777216 ;  /* 0x4b80000005059820 */ /* 0x000fe20000400000 */
[----:B------:R-:W-:Y:S02]  /*3890*/  FSEL R10, R8, R19, P0 ;  /* 0x00000013080a7208 */ /* 0x000fe40000000000 */
[----:B------:R-:W1:Y:S04]  /*38a0*/  LDS R8, [R25.X8] ;  /* 0x0000000019087984 */ /* 0x000e680000008800 */
[----:B------:R-:W-:Y:S06]  /*38b0*/  BAR.SYNC 0x0 ;  /* 0x0000000000007b1d */ /* 0x000fec0000000000 */
[----:B------:R-:W-:Y:S01]  /*38c0*/  STS [R25.X8], R12 ;  /* 0x0000000c19007388 */ /* 0x000fe20000008800 */
[----:B0-----:R-:W-:-:S03]  /*38d0*/  FMUL R18, R18, R5 ;  /* 0x0000000512127220 */ /* 0x001fc60000400000 */
[----:B------:R-:W-:Y:S06]  /*38e0*/  BAR.SYNC 0x0 ;  /* 0x0000000000007b1d */ /* 0x000fec0000000000 */
[----:B------:R-:W0:Y:S04]  /*38f0*/  LDS R5, [R25.X8] ;  /* 0x0000000019057984 */ /* 0x000e280000008800 */
[----:B------:R-:W-:Y:S06]  /*3900*/  BAR.SYNC 0x0 ;  /* 0x0000000000007b1d */ /* 0x000fec0000000000 */
[----:B------:R-:W-:Y:S01]  /*3910*/  FSETP.NEU.AND P1, PT, R16, RZ, PT ;  /* 0x000000ff1000720b */ /* 0x000fe20003f2d000 */
[----:B------:R-:W-:Y:S01]  /*3920*/  @!P2 FMUL R10, R10, 16777216 ;  /* 0x4b8000000a0aa820 */ /* 0x000fe20000400000 */
[----:B------:R-:W-:Y:S01]  /*3930*/  STS [R25.X8], R13 ;  /* 0x0000000d19007388 */ /* 0x000fe20000008800 */
[----:B------:R-:W-:Y:S01]  /*3940*/  @P0 FMUL R15, R15, 0.25 ;  /* 0x3e8000000f0f0820 */ /* 0x000fe20000400000 */
[----:B------:R-:W-:-:S02]  /*3950*/  FSEL R18, R18, RZ, P1 ;  /* 0x000000ff12127208 */ /* 0x000fc40000800000 */
[----:B------:R-:W-:Y:S06]  /*3960*/  BAR.SYNC 0x0 ;  /* 0x0000000000007b1d */ /* 0x000fec0000000000 */
[----:B------:R-:W-:Y:S01]  /*3970*/  FFMA R4, R18, R9, R7 ;  /* 0x0000000912047223 */ /* 0x000fe20000000007 */
[----:B------:R-:W2:Y:S01]  /*3980*/  MUFU.RCP R10, R10 ;  /* 0x0000000a000a7308 */ /* 0x000ea20000001000 */
[----:B------:R-:W-:Y:S01]  /*3990*/  @!P2 FMUL R15, R15, 16777216 ;  /* 0x4b8000000f0fa820 */ /* 0x000fe20000400000 */
[----:B------:R-:W-:Y:S01]  /*39a0*/  FSETP.NEU.AND P1, PT, R19, RZ, PT ;  /* 0x000000ff1300720b */ /* 0x000fe20003f2d000 */
[----:B------:R-:W-:Y:S01]  /*39b0*/  FADD R12, R4, R41 ;  /* 0x00000029040c7221 */ /* 0x000fe20000000000 */
[----:B------:R-:W-:Y:S01]  /*39c0*/  FFMA R31, R31, R18, R46 ;  /* 0x000000121f1f7223 */ /* 0x000fe2000000002e */
[----:B------:R-:W3:Y:S03]  /*39d0*/  LDS R4, [R25.X8] ;  /* 0x0000000019047984 */ /* 0x000ee60000008800 */
[----:B------:R-:W-:Y:S01]  /*39e0*/  FADD R32, -R31, R32 ;  /* 0x000000201f207221 */ /* 0x000fe20000000100 */
[----:B------:R-:W-:Y:S06]  /*39f0*/  BAR.SYNC 0x0 ;  /* 0x0000000000007b1d */ /* 0x000fec0000000000 */
[----:B------:R-:W-:Y:S01]  /*3a00*/  STS [R25.X8], R42 ;  /* 0x0000002a19007388 */ /* 0x000fe20000008800 */
[----:B--2---:R-:W-:Y:S01]  /*3a10*/  FMUL R15, R10, R15 ;  /* 0x0000000f0a0f7220 */ /* 0x004fe20000400000 */
[----:B-1----:R-:W-:Y:S01]  /*3a20*/  FADD R10, R8, R19 ;  /* 0x00000013080a7221 */ /* 0x002fe20000000000 */
[----:B------:R-:W-:Y:S01]  /*3a30*/  FMUL R9, R32, R32 ;  /* 0x0000002020097220 */ /* 0x000fe20000400000 */
[----:B------:R-:W-:Y:S06]  /*3a40*/  BAR.SYNC 0x0 ;  /* 0x0000000000007b1d */ /* 0x000fec0000000000 */
[----:B------:R-:W1:Y:S01]  /*3a50*/  LDS R6, [R25.X8] ;  /* 0x0000000019067984 */ /* 0x000e620000008800 */
[----:B------:R-:W-:-:S03]  /*3a60*/  FMUL R7, R10, 0.25 ;  /* 0x3e8000000a077820 */ /* 0x000fc60000400000 */
[----:B------:R-:W-:Y:S06]  /*3a70*/  BAR.SYNC 0x0 ;  /* 0x0000000000007b1d */ /* 0x000fec0000000000 */
[C---:B------:R-:W-:Y:S01]  /*3a80*/  FSETP.GEU.AND P2, PT, |R10|.reuse, 1.175494350822287508e-38, PT ;  /* 0x008000000a00780b */ /* 0x040fe20003f4e200 */
[----:B0-----:R-:W-:Y:S01]  /*3a90*/  FADD R13, R5, R10 ;  /* 0x0000000a050d7221 */ /* 0x001fe20000000000 */
[----:B------:R-:W-:Y:S01]  /*3aa0*/  FSETP.GT.AND P0, PT, |R10|, 8.50705917302346158658e+37, PT ;  /* 0x7e8000000a00780b */ /* 0x000fe20003f04200 */
[----:B------:R-:W-:Y:S01]  /*3ab0*/  STS [R25.X8], R14 ;  /* 0x0000000e19007388 */ /* 0x000fe20000008800 */
[----:B------:R-:W-:Y:S01]  /*3ac0*/  FSEL R15, R15, RZ, P1 ;  /* 0x000000ff0f0f7208 */ /* 0x000fe20000800000 */
[----:B------:R-:W-:Y:S01]  /*3ad0*/  FMUL R18, R13, 0.25 ;  /* 0x3e8000000d127820 */ /* 0x000fe20000400000 */
[----:B------:R-:W-:Y:S01]  /*3ae0*/  FSEL R11, R7, R10, P0 ;  /* 0x0000000a070b7208 */ /* 0x000fe20000000000 */
[----:B------:R-:W-:Y:S06]  /*3af0*/  BAR.SYNC 0x0 ;  /* 0x0000000000007b1d */ /* 0x000fec0000000000 */
[----:B------:R-:W0:Y:S01]  /*3b00*/  LDS R7, [R25.X8] ;  /* 0x0000000019077984 */ /* 0x000e220000008800 */
[----:B------:R-:W-:Y:S01]  /*3b10*/  FSETP.GEU.AND P4, PT, |R13|, 1.175494350822287508e-38, PT ;  /* 0x008000000d00780b */ /* 0x000fe20003f8e200 */
[----:B------:R-:W-:-:S02]  /*3b20*/  @!P2 FMUL R11, R11, 16777216 ;  /* 0x4b8000000b0ba820 */ /* 0x000fc40000400000 */
[----:B------:R-:W-:Y:S06]  /*3b30*/  BAR.SYNC 0x0 ;  /* 0x0000000000007b1d */ /* 0x000fec0000000000 */
[----:B------:R-:W-:Y:S01]  /*3b40*/  FSETP.GT.AND P1, PT, |R13|, 8.50705917302346158658e+37, PT ;  /* 0x7e8000000d00780b */ /* 0x000fe20003f24200 */
[----:B------:R-:W2:Y:S01]  /*3b50*/  MUFU.RCP R11, R11 ;  /* 0x0000000b000b7308 */ /* 0x000ea20000001000 */
[----:B---3--:R-:W-:Y:S01]  /*3b60*/  FADD R17, R4, R13 ;  /* 0x0000000d04117221 */ /* 0x008fe20000000000 */
[----:B------:R-:W-:Y:S01]  /*3b70*/  @P0 FMUL R8, R8, 0.25 ;  /* 0x3e80000008080820 */ /* 0x000fe20000400000 */
[----:B------:R-:W-:Y:S01]  /*3b80*/  FSEL R18, R18, R13, P1 ;  /* 0x0000000d12127208 */ /* 0x000fe20000800000 */
[----:B------:R-:W-:Y:S01]  /*3b90*/  FFMA R32, R32, R15, R31 ;  /* 0x0000000f20207223 */ /* 0x000fe2000000001f */
[C---:B------:R-:W-:Y:S01]  /*3ba0*/  FMUL R14, R17.reuse, 0.25 ;  /* 0x3e800000110e7820 */ /* 0x040fe20000400000 */
[C---:B------:R-:W-:Y:S01]  /*3bb0*/  FSETP.GEU.AND P0, PT, |R17|.reuse, 1.175494350822287508e-38, PT ;  /* 0x008000001100780b */ /* 0x040fe20003f0e200 */
[----:B------:R-:W-:Y:S01]  /*3bc0*/  @!P2 FMUL R8, R8, 16777216 ;  /* 0x4b8000000808a820 */ /* 0x000fe20000400000 */
[----:B------:R-:W-:Y:S01]  /*3bd0*/  @!P4 FMUL R18, R18, 16777216 ;  /* 0x4b8000001212c820 */ /* 0x000fe20000400000 */
[----:B------:R-:W-:Y:S01]  /*3be0*/  FSETP.GT.AND P2, PT, |R17|, 8.50705917302346158658e+37, PT ;  /* 0x7e8000001100780b */ /* 0x000fe20003f44200 */
[----:B------:R-:W-:Y:S01]  /*3bf0*/  FMUL R9, R16, R9 ;  /* 0x0000000910097220 */ /* 0x000fe20000400000 */
[----:B------:R-:W-:Y:S01]  /*3c00*/  FADD R33, -R32, R33 ;  /* 0x0000002120217221 */ /* 0x000fe20000000100 */
[----:B------:R-:W-:Y:S01]  /*3c10*/  @P1 FMUL R5, R5, 0.25 ;  /* 0x3e80000005051820 */ /* 0x000fe20000400000 */
[----:B------:R-:W-:Y:S01]  /*3c20*/  FSEL R14, R14, R17, P2 ;  /* 0x000000110e0e7208 */ /* 0x000fe20001000000 */
[----:B------:R-:W3:Y:S01]  /*3c30*/  MUFU.RCP R18, R18 ;  /* 0x0000001200127308 */ /* 0x000ee20000001000 */
[----:B------:R-:W-:Y:S01]  /*3c40*/  FSETP.NEU.AND P3, PT, R10, RZ, PT ;  /* 0x000000ff0a00720b */ /* 0x000fe20003f6d000 */
[----:B--2---:R-:W-:Y:S01]  /*3c50*/  FMUL R11, R11, R8 ;  /* 0x000000080b0b7220 */ /* 0x004fe20000400000 */
[----:B-1----:R-:W-:Y:S01]  /*3c60*/  FADD R16, R6, R17 ;  /* 0x0000001106107221 */ /* 0x002fe20000000000 */
[----:B------:R-:W-:Y:S01]  /*3c70*/  FFMA R9, R15, R9, R12 ;  /* 0x000000090f097223 */ /* 0x000fe2000000000c */
[----:B------:R-:W-:Y:S01]  /*3c80*/  FMUL R8, R33, R33 ;  /* 0x0000002121087220 */ /* 0x000fe20000400000 */
[----:B------:R-:W-:Y:S01]  /*3c90*/  @!P4 FMUL R5, R5, 16777216 ;  /* 0x4b8000000505c820 */ /* 0x000fe20000400000 */
[----:B------:R-:W-:Y:S01]  /*3ca0*/  FSEL R11, R11, RZ, P3 ;  /* 0x000000ff0b0b7208 */ /* 0x000fe20001800000 */
[----:B------:R-:W-:Y:S01]  /*3cb0*/  FADD R12, R9, R0 ;  /* 0x00000000090c7221 */ /* 0x000fe20000000000 */
[----:B------:R-:W-:Y:S01]  /*3cc0*/  @!P0 FMUL R14, R14, 16777216 ;  /* 0x4b8000000e0e8820 */ /* 0x000fe20000400000 */
[----:B------:R-:W-:Y:S01]  /*3cd0*/  FMUL R8, R19, R8 ;  /* 0x0000000813087220 */ /* 0x000fe20000400000 */
[----:B------:R-:W-:Y:S01]  /*3ce0*/  FSETP.GEU.AND P1, PT, |R16|, 1.175494350822287508e-38, PT ;  /* 0x008000001000780b */ /* 0x000fe20003f2e200 */
[----:B------:R-:W-:Y:S01]  /*3cf0*/  @P2 FMUL R4, R4, 0.25 ;  /* 0x3e80000004042820 */ /* 0x000fe20000400000 */
[----:B------:R-:W1:Y:S01]  /*3d00*/  MUFU.RCP R9, R14 ;  /* 0x0000000e00097308 */ /* 0x000e620000001000 */
[----:B------:R-:W-:Y:S01]  /*3d10*/  FFMA R8, R11, R8, R12 ;  /* 0x000000080b087223 */ /* 0x000fe2000000000c */
[----:B------:R-:W-:Y:S01]  /*3d20*/  FSETP.GT.AND P2, PT, |R16|, 8.50705917302346158658e+37, PT ;  /* 0x7e8000001000780b */ /* 0x000fe20003f44200 */
[----:B---3--:R-:W-:Y:S01]  /*3d30*/  FMUL R18, R18, R5 ;  /* 0x0000000512127220 */ /* 0x008fe20000400000 */
[----:B------:R-:W-:Y:S01]  /*3d40*/  FMUL R5, R16, 0.25 ;  /* 0x3e80000010057820 */ /* 0x000fe20000400000 */
[----:B0-----:R-:W-:Y:S01]  /*3d50*/  FADD R12, R7, R16 ;  /* 0x00000010070c7221 */ /* 0x001fe20000000000 */
[----:B------:R-:W-:Y:S01]  /*3d60*/  FFMA R33, R33, R11, R32 ;  /* 0x0000000b21217223 */ /* 0x000fe20000000020 */
[----:B------:R-:W-:Y:S01]  /*3d70*/  FSETP.NEU.AND P3, PT, R13, RZ, PT ;  /* 0x000000ff0d00720b */ /* 0x000fe20003f6d000 */
[----:B------:R-:W-:Y:S01]  /*3d80*/  @!P0 FMUL R4, R4, 16777216 ;  /* 0x4b80000004048820 */ /* 0x000fe20000400000 */
[----:B------:R-:W-:Y:S01]  /*3d90*/  FSEL R11, R5, R16, P2 ;  /* 0x00000010050b7208 */ /* 0x000fe20001000000 */
[C---:B------:R-:W-:Y:S01]  /*3da0*/  FMUL R15, R12.reuse, 0.25 ;  /* 0x3e8000000c0f7820 */ /* 0x040fe20000400000 */
[C---:B------:R-:W-:Y:S01]  /*3db0*/  FSETP.GEU.AND P4, PT, |R12|.reuse, 1.175494350822287508e-38, PT ;  /* 0x008000000c00780b */ /* 0x040fe20003f8e200 */
[----:B------:R-:W0:Y:S01]  /*3dc0*/  SHFL.BFLY PT, R19, R12, 0x10, 0x1f ;  /* 0x0e001f000c137f89 */ /* 0x000e2200000e0000 */
[----:B------:R-:W-:Y:S01]  /*3dd0*/  FSETP.GT.AND P0, PT, |R12|, 8.50705917302346158658e+37, PT ;  /* 0x7e8000000c00780b */ /* 0x000fe20003f04200 */
[----:B------:R-:W-:Y:S01]  /*3de0*/  @!P1 FMUL R11, R11, 16777216 ;  /* 0x4b8000000b0b9820 */ /* 0x000fe20000400000 */
[----:B------:R-:W-:Y:S01]  /*3df0*/  FSEL R18, R18, RZ, P3 ;  /* 0x000000ff12127208 */ /* 0x000fe20001800000 */
[----:B------:R-:W-:Y:S01]  /*3e00*/  FADD R34, -R33, R34 ;  /* 0x0000002221227221 */ /* 0x000fe20000000100 */
[----:B------:R-:W-:Y:S01]  /*3e10*/  FSEL R15, R15, R12, P0 ;  /* 0x0000000c0f0f7208 */ /* 0x000fe20000000000 */
[----:B-1----:R-:W-:Y:S01]  /*3e20*/  FMUL R9, R9, R4 ;  /* 0x0000000409097220 */ /* 0x002fe20000400000 */
[----:B------:R-:W-:Y:S01]  /*3e30*/  FADD R49, R8, R49 ;  /* 0x0000003108317221 */ /* 0x000fe20000000000 */
[----:B------:R-:W1:Y:S01]  /*3e40*/  MUFU.RCP R11, R11 ;  /* 0x0000000b000b7308 */ /* 0x000e620000001000 */
[C---:B------:R-:W-:Y:S01]  /*3e50*/  FFMA R4, R34.reuse, R18, R33 ;  /* 0x0000001222047223 */ /* 0x040fe20000000021 */
[----:B------:R-:W-:Y:S01]  /*3e60*/  FMUL R5, R34, R34 ;  /* 0x0000002222057220 */ /* 0x000fe20000400000 */
[----:B------:R-:W-:Y:S01]  /*3e70*/  FSETP.NEU.AND P3, PT, R17, RZ, PT ;  /* 0x000000ff1100720b */ /* 0x000fe20003f6d000 */
[----:B------:R-:W-:Y:S01]  /*3e80*/  @!P4 FMUL R15, R15, 16777216 ;  /* 0x4b8000000f0fc820 */ /* 0x000fe20000400000 */
[----:B------:R-:W-:Y:S01]  /*3e90*/  FADD R35, -R4, R35 ;  /* 0x0000002304237221 */ /* 0x000fe20000000100 */
[----:B------:R-:W-:Y:S01]  /*3ea0*/  FMUL R5, R10, R5 ;  /* 0x000000050a057220 */ /* 0x000fe20000400000 */
[----:B------:R-:W-:Y:S01]  /*3eb0*/  @P2 FMUL R6, R6, 0.25 ;  /* 0x3e80000006062820 */ /* 0x000fe20000400000 */
[----:B------:R-:W2:Y:S01]  /*3ec0*/  MUFU.RCP R10, R15 ;  /* 0x0000000f000a7308 */ /* 0x000ea20000001000 */
[----:B------:R-:W-:Y:S01]  /*3ed0*/  FMUL R8, R35, R35 ;  /* 0x0000002323087220 */ /* 0x000fe20000400000 */
[----:B------:R-:W-:Y:S01]  /*3ee0*/  FFMA R18, R18, R5, R49 ;  /* 0x0000000512127223 */ /* 0x000fe20000000031 */
[----:B------:R-:W-:Y:S01]  /*3ef0*/  FSEL R9, R9, RZ, P3 ;  /* 0x000000ff09097208 */ /* 0x000fe20001800000 */
[----:B------:R-:W-:Y:S01]  /*3f00*/  @!P1 FMUL R6, R6, 16777216 ;  /* 0x4b80000006069820 */ /* 0x000fe20000400000 */
[----:B------:R-:W-:Y:S01]  /*3f10*/  FMUL R8, R13, R8 ;  /* 0x000000080d087220 */ /* 0x000fe20000400000 */
[----:B------:R-:W-:Y:S01]  /*3f20*/  FADD R18, R18, R47 ;  /* 0x0000002f12127221 */ /* 0x000fe20000000000 */
[----:B------:R-:W-:Y:S01]  /*3f30*/  @P0 FMUL R7, R7, 0.25 ;  /* 0x3e80000007070820 */ /* 0x000fe20000400000 */
[----:B-1----:R-:W-:Y:S01]  /*3f40*/  FMUL R11, R11, R6 ;  /* 0x000000060b0b7220 */ /* 0x002fe20000400000 */
[----:B------:R-:W-:Y:S01]  /*3f50*/  FFMA R4, R35, R9, R4 ;  /* 0x0000000923047223 */ /* 0x000fe20000000004 */
[----:B------:R-:W-:Y:S01]  /*3f60*/  FSETP.NEU.AND P1, PT, R16, RZ, PT ;  /* 0x000000ff1000720b */ /* 0x000fe20003f2d000 */
[----:B------:R-:W-:Y:S01]  /*3f70*/  FFMA R9, R9, R8, R18 ;  /* 0x0000000809097223 */ /* 0x000fe20000000012 */
[----:B0-----:R-:W-:Y:S01]  /*3f80*/  FADD R8, R12, R19 ;  /* 0x000000130c087221 */ /* 0x001fe20000000000 */
[----:B------:R-:W-:Y:S01]  /*3f90*/  @!P4 FMUL R7, R7, 16777216 ;  /* 0x4b8000000707c820 */ /* 0x000fe20000400000 */
[----:B------:R-:W-:Y:S01]  /*3fa0*/  FSEL R11, R11, RZ, P1 ;  /* 0x000000ff0b0b7208 */ /* 0x000fe20000800000 */
[----:B------:R-:W-:Y:S01]  /*3fb0*/  FADD R45, -R4, R45 ;  /* 0x0000002d042d7221 */ /* 0x000fe20000000100 */
[----:B------:R-:W-:Y:S01]  /*3fc0*/  FSETP.NEU.AND P1, PT, R12, RZ, PT ;  /* 0x000000ff0c00720b */ /* 0x000fe20003f2d000 */
[----:B--2---:R-:W-:Y:S01]  /*3fd0*/  FMUL R10, R10, R7 ;  /* 0x000000070a0a7220 */ /* 0x004fe20000400000 */
[C---:B------:R-:W-:Y:S01]  /*3fe0*/  FSETP.GEU.AND P2, PT, |R8|.reuse, 1.175494350822287508e-38, PT ;  /* 0x008000000800780b */ /* 0x040fe20003f4e200 */
[C---:B------:R-:W-:Y:S01]  /*3ff0*/  FFMA R4, R45.reuse, R11, R4 ;  /* 0x0000000b2d047223 */ /* 0x040fe20000000004 */
[----:B------:R-:W-:Y:S01]  /*4000*/  FMUL R6, R45, R45 ;  /* 0x0000002d2d067220 */ /* 0x000fe20000400000 */
[----:B------:R-:W-:Y:S01]  /*4010*/  FADD R36, R9, R36 ;  /* 0x0000002409247221 */ /* 0x000fe20000000000 */
[C---:B------:R-:W-:Y:S01]  /*4020*/  FMUL R5, R8.reuse, 0.25 ;  /* 0x3e80000008057820 */ /* 0x040fe20000400000 */
[----:B------:R-:W-:Y:S01]  /*4030*/  FSETP.GT.AND P0, PT, |R8|, 8.50705917302346158658e+37, PT ;  /* 0x7e8000000800780b */ /* 0x000fe20003f04200 */
[----:B------:R-:W0:Y:S01]  /*4040*/  SHFL.BFLY PT, R9, R8, 0x8, 0x1f ;  /* 0x0d001f0008097f89 */ /* 0x000e2200000e0000 */
[----:B------:R-:W-:Y:S01]  /*4050*/  FSEL R10, R10, RZ, P1 ;  /* 0x000000ff0a0a7208 */ /* 0x000fe20000800000 */
[----:B------:R-:W-:Y:S01]  /*4060*/  FADD R43, -R4, R43 ;  /* 0x0000002b042b7221 */ /* 0x000fe20000000100 */
[----:B------:R-:W-:Y:S01]  /*4070*/  FMUL R6, R17, R6 ;  /* 0x0000000611067220 */ /* 0x000fe20000400000 */
[----:B------:R-:W-:Y:S01]  /*4080*/  FSEL R7, R5, R8, P0 ;  /* 0x0000000805077208 */ /* 0x000fe20000000000 */
[----:B------:R-:W1:Y:S01]  /*4090*/  S2R R17, SR_TID.X ;  /* 0x0000000000117919 */ /* 0x000e620000002100 */
[----:B------:R-:W-:Y:S01]  /*40a0*/  FFMA R4, R43, R10, R4 ;  /* 0x0000000a2b047223 */ /* 0x000fe20000000004 */
[----:B------:R-:W-:Y:S01]  /*40b0*/  FFMA R11, R11, R6, R36 ;  /* 0x000000060b0b7223 */ /* 0x000fe20000000024 */
[----:B------:R-:W-:Y:S01]  /*40c0*/  FMUL R43, R43, R43 ;  /* 0x0000002b2b2b7220 */ /* 0x000fe20000400000 */
[----:B------:R-:W-:Y:S01]  /*40d0*/  @!P2 FMUL R7, R7, 16777216 ;  /* 0x4b8000000707a820 */ /* 0x000fe20000400000 */
[----:B------:R-:W-:Y:S01]  /*40e0*/  FSETP.NEU.AND P1, PT, R8, RZ, PT ;  /* 0x000000ff0800720b */ /* 0x000fe20003f2d000 */
[----:B------:R-:W-:Y:S01]  /*40f0*/  FADD R11, R11, R44 ;  /* 0x0000002c0b0b7221 */ /* 0x000fe20000000000 */
[----:B------:R-:W-:Y:S01]  /*4100*/  FMUL R43, R16, R43 ;  /* 0x0000002b102b7220 */ /* 0x000fe20000400000 */
[----:B------:R-:W2:Y:S01]  /*4110*/  SHFL.BFLY PT, R5, R4, 0x10, 0x1f ;  /* 0x0e001f0004057f89 */ /* 0x000ea200000e0000 */
[----:B------:R-:W3:Y:S01]  /*4120*/  MUFU.RCP R14, R7 ;  /* 0x00000007000e7308 */ /* 0x000ee20000001000 */
[----:B------:R-:W-:Y:S01]  /*4130*/  @P0 FMUL R19, R19, 0.25 ;  /* 0x3e80000013130820 */ /* 0x000fe20000400000 */
[----:B------:R-:W-:-:S03]  /*4140*/  FFMA R11, R10, R43, R11 ;  /* 0x0000002b0a0b7223 */ /* 0x000fc6000000000b */
[----:B------:R-:W-:Y:S02]  /*4150*/  @!P2 FMUL R19, R19, 16777216 ;  /* 0x4b8000001313a820 */ /* 0x000fe40000400000 */
[----:B------:R-:W4:Y:S01]  /*4160*/  SHFL.BFLY PT, R6, R11, 0x10, 0x1f ;  /* 0x0e001f000b067f89 */ /* 0x000f2200000e0000 */
[----:B0-----:R-:W-:-:S04]  /*4170*/  FADD R10, R8, R9 ;  /* 0x00000009080a7221 */ /* 0x001fc80000000000 */
[C---:B------:R-:W-:Y:S01]  /*4180*/  FMUL R13, R10.reuse, 0.25 ;  /* 0x3e8000000a0d7820 */ /* 0x040fe20000400000 */
[----:B------:R-:W-:Y:S01]  /*4190*/  FSETP.GEU.AND P2, PT, |R10|, 1.175494350822287508e-38, PT ;  /* 0x008000000a00780b */ /* 0x000fe20003f4e200 */
[----:B---3--:R-:W-:Y:S01]  /*41a0*/  FMUL R14, R14, R19 ;  /* 0x000000130e0e7220 */ /* 0x008fe20000400000 */
[----:B------:R-:W0:Y:S01]  /*41b0*/  SHFL.BFLY PT, R15, R10, 0x4, 0x1f ;  /* 0x0c801f000a0f7f89 */ /* 0x000e2200000e0000 */
[----:B------:R-:W-:-:S03]  /*41c0*/  FSETP.GT.AND P0, PT, |R10|, 8.50705917302346158658e+37, PT ;  /* 0x7e8000000a00780b */ /* 0x000fc60003f04200 */
[----:B------:R-:W-:Y:S01]  /*41d0*/  FSEL R14, R14, RZ, P1 ;  /* 0x000000ff0e0e7208 */ /* 0x000fe20000800000 */
[----:B--2---:R-:W-:Y:S01]  /*41e0*/  FADD R5, -R4, R5 ;  /* 0x0000000504057221 */ /* 0x004fe20000000100 */
[----:B------:R-:W-:Y:S02]  /*41f0*/  FSEL R13, R13, R10, P0 ;  /* 0x0000000a0d0d7208 */ /* 0x000fe40000000000 */
[----:B------:R-:W-:Y:S01]  /*4200*/  FSETP.NEU.AND P1, PT, R10, RZ, PT ;  /* 0x000000ff0a00720b */ /* 0x000fe20003f2d000 */
[C---:B------:R-:W-:Y:S01]  /*4210*/  FFMA R4, R5.reuse, R14, R4 ;  /* 0x0000000e05047223 */ /* 0x040fe20000000004 */
[----:B------:R-:W-:Y:S01]  /*4220*/  FMUL R5, R5, R5 ;  /* 0x0000000505057220 */ /* 0x000fe20000400000 */
[----:B------:R-:W-:Y:S01]  /*4230*/  @!P2 FMUL R13, R13, 16777216 ;  /* 0x4b8000000d0da820 */ /* 0x000fe20000400000 */
[----:B----4-:R-:W-:Y:S02]  /*4240*/  FADD R11, R11, R6 ;  /* 0x000000060b0b7221 */ /* 0x010fe40000000000 */
[----:B------:R-:W2:Y:S01]  /*4250*/  SHFL.BFLY PT, R7, R4, 0x8, 0x1f ;  /* 0x0d001f0004077f89 */ /* 0x000ea200000e0000 */
[----:B------:R-:W-:Y:S01]  /*4260*/  FMUL R5, R12, R5 ;  /* 0x000000050c057220 */ /* 0x000fe20000400000 */
[----:B------:R-:W3:Y:S01]  /*4270*/  MUFU.RCP R16, R13 ;  /* 0x0000000d00107308 */ /* 0x000ee20000001000 */
[----:B------:R-:W-:-:S02]  /*4280*/  @P0 FMUL R9, R9, 0.25 ;  /* 0x3e80000009090820 */ /* 0x000fc40000400000 */
[----:B------:R-:W-:Y:S02]  /*4290*/  FFMA R5, R14, R5, R11 ;  /* 0x000000050e057223 */ /* 0x000fe4000000000b */
[----:B------:R-:W-:Y:S01]  /*42a0*/  @!P2 FMUL R9, R9, 16777216 ;  /* 0x4b8000000909a820 */ /* 0x000fe20000400000 */
[----:B0-----:R-:W-:Y:S02]  /*42b0*/  FADD R11, R10, R15 ;  /* 0x0000000f0a0b7221 */ /* 0x001fe40000000000 */
[----:B------:R-:W0:Y:S02]  /*42c0*/  SHFL.BFLY PT, R6, R5, 0x8, 0x1f ;  /* 0x0d001f0005067f89 */ /* 0x000e2400000e0000 */
[C---:B------:R-:W-:Y:S01]  /*42d0*/  FMUL R12, R11.reuse, 0.25 ;  /* 0x3e8000000b0c7820 */ /* 0x040fe20000400000 */
[C---:B------:R-:W-:Y:S01]  /*42e0*/  FSETP.GEU.AND P2, PT, |R11|.reuse, 1.175494350822287508e-38, PT ;  /* 0x008000000b00780b */ /* 0x040fe20003f4e200 */
[----:B------:R-:W4:Y:S01]  /*42f0*/  SHFL.BFLY PT, R14, R11, 0x2, 0x1f ;  /* 0x0c401f000b0e7f89 */ /* 0x000f2200000e0000 */
[----:B------:R-:W-:Y:S01]  /*4300*/  FSETP.GT.AND P0, PT, |R11|, 8.50705917302346158658e+37, PT ;  /* 0x7e8000000b00780b */ /* 0x000fe20003f04200 */
[----:B---3--:R-:W-:-:S03]  /*4310*/  FMUL R16, R16, R9 ;  /* 0x0000000910107220 */ /* 0x008fc60000400000 */
[----:B------:R-:W-:Y:S02]  /*4320*/  FSEL R12, R12, R11, P0 ;  /* 0x0000000b0c0c7208 */ /* 0x000fe40000000000 */
[----:B------:R-:W-:Y:S01]  /*4330*/  FSEL R16, R16, RZ, P1 ;  /* 0x000000ff10107208 */ /* 0x000fe20000800000 */
[----:B--2---:R-:W-:Y:S01]  /*4340*/  FADD R7, -R4, R7 ;  /* 0x0000000704077221 */ /* 0x004fe20000000100 */
[----:B------:R-:W-:-:S03]  /*4350*/  FSETP.NEU.AND P1, PT, R11, RZ, PT ;  /* 0x000000ff0b00720b */ /* 0x000fc60003f2d000 */
[----:B------:R-:W-:Y:S01]  /*4360*/  @!P2 FMUL R12, R12, 16777216 ;  /* 0x4b8000000c0ca820 */ /* 0x000fe20000400000 */
[C---:B------:R-:W-:Y:S01]  /*4370*/  FFMA R4, R7.reuse, R16, R4 ;  /* 0x0000001007047223 */ /* 0x040fe20000000004 */
[----:B------:R-:W-:Y:S01]  /*4380*/  FMUL R7, R7, R7 ;  /* 0x0000000707077220 */ /* 0x000fe20000400000 */
[----:B------:R-:W-:-:S03]  /*4390*/  @P0 FMUL R15, R15, 0.25 ;  /* 0x3e8000000f0f0820 */ /* 0x000fc60000400000 */
[----:B------:R-:W-:Y:S01]  /*43a0*/  FMUL R7, R8, R7 ;  /* 0x0000000708077220 */ /* 0x000fe20000400000 */
[----:B0-----:R-:W-:Y:S01]  /*43b0*/  FADD R5, R5, R6 ;  /* 0x0000000605057221 */ /* 0x001fe20000000000 */
[----:B------:R-:W0:Y:S01]  /*43c0*/  SHFL.BFLY PT, R9, R4, 0x4, 0x1f ;  /* 0x0c801f0004097f89 */ /* 0x000e2200000e0000 */
[----:B------:R-:W2:Y:S01]  /*43d0*/  MUFU.RCP R12, R12 ;  /* 0x0000000c000c7308 */ /* 0x000ea20000001000 */
[----:B------:R-:W-:Y:S01]  /*43e0*/  @!P2 FMUL R15, R15, 16777216 ;  /* 0x4b8000000f0fa820 */ /* 0x000fe20000400000 */
[----:B------:R-:W-:Y:S01]  /*43f0*/  FFMA R5, R16, R7, R5 ;  /* 0x0000000710057223 */ /* 0x000fe20000000005 */
[----:B----4-:R-:W-:-:S04]  /*4400*/  FADD R8, R11, R14 ;  /* 0x0000000e0b087221 */ /* 0x010fc80000000000 */
[----:B------:R-:W3:Y:S01]  /*4410*/  SHFL.BFLY PT, R6, R5, 0x4, 0x1f ;  /* 0x0c801f0005067f89 */ /* 0x000ee200000e0000 */
[C---:B------:R-:W-:Y:S01]  /*4420*/  FSETP.GEU.AND P2, PT, |R8|.reuse, 1.175494350822287508e-38, PT ;  /* 0x008000000800780b */ /* 0x040fe20003f4e200 */
[C---:B------:R-:W-:Y:S01]  /*4430*/  FMUL R13, R8.reuse, 0.25 ;  /* 0x3e800000080d7820 */ /* 0x040fe20000400000 */
[----:B------:R-:W-:-:S04]  /*4440*/  FSETP.GT.AND P0, PT, |R8|, 8.50705917302346158658e+37, PT ;  /* 0x7e8000000800780b */ /* 0x000fc80003f04200 */
[----:B------:R-:W-:Y:S01]  /*4450*/  FSEL R13, R13, R8, P0 ;  /* 0x000000080d0d7208 */ /* 0x000fe20000000000 */
[----:B--2---:R-:W-:-:S05]  /*4460*/  FMUL R15, R12, R15 ;  /* 0x0000000f0c0f7220 */ /* 0x004fca0000400000 */
[----:B------:R-:W-:Y:S01]  /*4470*/  FSEL R15, R15, RZ, P1 ;  /* 0x000000ff0f0f7208 */ /* 0x000fe20000800000 */
[----:B------:R-:W-:Y:S01]  /*4480*/  @!P2 FMUL R13, R13, 16777216 ;  /* 0x4b8000000d0da820 */ /* 0x000fe20000400000 */
[----:B0-----:R-:W-:Y:S01]  /*4490*/  FADD R9, -R4, R9 ;  /* 0x0000000904097221 */ /* 0x001fe20000000100 */
[----:B------:R-:W-:Y:S01]  /*44a0*/  @P0 FMUL R14, R14, 0.25 ;  /* 0x3e8000000e0e0820 */ /* 0x000fe20000400000 */
[----:B------:R-:W-:Y:S02]  /*44b0*/  FSETP.NEU.AND P0, PT, R8, RZ, PT ;  /* 0x000000ff0800720b */ /* 0x000fe40003f0d000 */
[C---:B------:R-:W-:Y:S01]  /*44c0*/  FFMA R4, R9.reuse, R15, R4 ;  /* 0x0000000f09047223 */ /* 0x040fe20000000004 */
[----:B------:R-:W-:Y:S01]  /*44d0*/  FMUL R7, R9, R9 ;  /* 0x0000000909077220 */ /* 0x000fe20000400000 */
[----:B------:R-:W0:Y:S01]  /*44e0*/  MUFU.RCP R13, R13 ;  /* 0x0000000d000d7308 */ /* 0x000e220000001000 */
[----:B------:R-:W2:Y:S01]  /*44f0*/  SHFL.BFLY PT, R9, R8, 0x1, 0x1f ;  /* 0x0c201f0008097f89 */ /* 0x000ea200000e0000 */
[----:B---3--:R-:W-:Y:S01]  /*4500*/  FADD R6, R5, R6 ;  /* 0x0000000605067221 */ /* 0x008fe20000000000 */
[----:B------:R-:W-:Y:S01]  /*4510*/  FMUL R7, R10, R7 ;  /* 0x000000070a077220 */ /* 0x000fe20000400000 */
[----:B------:R-:W-:Y:S01]  /*4520*/  @!P2 FMUL R14, R14, 16777216 ;  /* 0x4b8000000e0ea820 */ /* 0x000fe20000400000 */
[----:B------:R-:W3:Y:S02]  /*4530*/  SHFL.BFLY PT, R5, R4, 0x2, 0x1f ;  /* 0x0c401f0004057f89 */ /* 0x000ee400000e0000 */
[----:B------:R-:W-:-:S05]  /*4540*/  FFMA R6, R15, R7, R6 ;  /* 0x000000070f067223 */ /* 0x000fca0000000006 */
[----:B------:R-:W4:Y:S01]  /*4550*/  SHFL.BFLY PT, R7, R6, 0x2, 0x1f ;  /* 0x0c401f0006077f89 */ /* 0x000f2200000e0000 */
[----:B0-----:R-:W-:-:S05]  /*4560*/  FMUL R14, R13, R14 ;  /* 0x0000000e0d0e7220 */ /* 0x001fca0000400000 */
[----:B------:R-:W-:Y:S01]  /*4570*/  FSEL R14, R14, RZ, P0 ;  /* 0x000000ff0e0e7208 */ /* 0x000fe20000000000 */
[----:B--2---:R-:W-:Y:S01]  /*4580*/  FADD R12, R8, R9 ;  /* 0x00000009080c7221 */ /* 0x004fe20000000000 */
[----:B---3--:R-:W-:-:S04]  /*4590*/  FADD R5, -R4, R5 ;  /* 0x0000000504057221 */ /* 0x008fc80000000100 */
[C---:B------:R-:W-:Y:S02]  /*45a0*/  FSETP.GEU.AND P1, PT, |R12|.reuse, 1.175494350822287508e-38, PT ;  /* 0x008000000c00780b */ /* 0x040fe40003f2e200 */
[C---:B------:R-:W-:Y:S01]  /*45b0*/  FSETP.GT.AND P0, PT, |R12|.reuse, 8.50705917302346158658e+37, PT ;  /* 0x7e8000000c00780b */ /* 0x040fe20003f04200 */
[C---:B------:R-:W-:Y:S01]  /*45c0*/  FMUL R10, R5.reuse, R5 ;  /* 0x00000005050a7220 */ /* 0x040fe20000400000 */
[----:B------:R-:W-:Y:S01]  /*45d0*/  FFMA R4, R5, R14, R4 ;  /* 0x0000000e05047223 */ /* 0x000fe20000000004 */
[----:B------:R-:W-:Y:S01]  /*45e0*/  FMUL R5, R12, 0.25 ;  /* 0x3e8000000c057820 */ /* 0x000fe20000400000 */
[----:B----4-:R-:W-:Y:S01]  /*45f0*/  FADD R7, R6, R7 ;  /* 0x0000000706077221 */ /* 0x010fe20000000000 */
[----:B------:R-:W-:-:S03]  /*4600*/  FMUL R10, R11, R10 ;  /* 0x0000000a0b0a7220 */ /* 0x000fc60000400000 */
[----:B------:R-:W-:Y:S01]  /*4610*/  FSEL R11, R5, R12, P0 ;  /* 0x0000000c050b7208 */ /* 0x000fe20000000000 */
[----:B------:R-:W-:Y:S01]  /*4620*/  FFMA R7, R14, R10, R7 ;  /* 0x0000000a0e077223 */ /* 0x000fe20000000007 */
[----:B------:R-:W0:Y:S03]  /*4630*/  SHFL.BFLY PT, R5, R4, 0x1, 0x1f ;  /* 0x0c201f0004057f89 */ /* 0x000e2600000e0000 */
[----:B------:R-:W-:Y:S01]  /*4640*/  @!P1 FMUL R11, R11, 16777216 ;  /* 0x4b8000000b0b9820 */ /* 0x000fe20000400000 */
[----:B------:R-:W2:Y:S01]  /*4650*/  SHFL.BFLY PT, R6, R7, 0x1, 0x1f ;  /* 0x0c201f0007067f89 */ /* 0x000ea200000e0000 */
[----:B------:R-:W-:Y:S01]  /*4660*/  @P0 FMUL R9, R9, 0.25 ;  /* 0x3e80000009090820 */ /* 0x000fe20000400000 */
[----:B------:R-:W-:Y:S01]  /*4670*/  FSETP.NEU.AND P0, PT, R12, RZ, PT ;  /* 0x000000ff0c00720b */ /* 0x000fe20003f0d000 */
[----:B------:R-:W3:Y:S02]  /*4680*/  MUFU.RCP R10, R11 ;  /* 0x0000000b000a7308 */ /* 0x000ee40000001000 */
[----:B------:R-:W-:Y:S01]  /*4690*/  @!P1 FMUL R9, R9, 16777216 ;  /* 0x4b80000009099820 */ /* 0x000fe20000400000 */
[----:B-1----:R-:W-:-:S03]  /*46a0*/  ISETP.GE.AND P1, PT, R17, 0x8, PT ;  /* 0x000000081100780c */ /* 0x002fc60003f26270 */
[----:B---3--:R-:W-:Y:S01]  /*46b0*/  FMUL R10, R10, R9 ;  /* 0x000000090a0a7220 */ /* 0x008fe20000400000 */
[----:B0-----:R-:W-:-:S04]  /*46c0*/  FADD R5, -R4, R5 ;  /* 0x0000000504057221 */ /* 0x001fc80000000100 */
[----:B------:R-:W-:Y:S01]  /*46d0*/  FSEL R10, R10, RZ, P0 ;  /* 0x000000ff0a0a7208 */ /* 0x000fe20000000000 */
[----:B------:R-:W-:Y:S01]  /*46e0*/  FMUL R13, R5, R5 ;  /* 0x00000005050d7220 */ /* 0x000fe20000400000 */
[----:B------:R-:W-:Y:S01]  /*46f0*/  LOP3.LUT P0, RZ, R17, 0x1f, RZ, 0xc0, !PT ;  /* 0x0000001f11ff7812 */ /* 0x000fe2000780c0ff */
[----:B--2---:R-:W-:Y:S01]  /*4700*/  FADD R9, R7, R6 ;  /* 0x0000000607097221 */ /* 0x004fe20000000000 */
[----:B------:R-:W-:Y:S01]  /*4710*/  SHF.R.U32.HI R6, RZ, 0x3, R17 ;  /* 0x00000003ff067819 */ /* 0x000fe20000011611 */
[----:B------:R-:W-:Y:S01]  /*4720*/  FMUL R13, R8, R13 ;  /* 0x0000000d080d7220 */ /* 0x000fe20000400000 */
[----:B------:R-:W-:Y:S02]  /*4730*/  FFMA R8, R5, R10, R4 ;  /* 0x0000000a05087223 */ /* 0x000fe40000000004 */
[----:B------:R-:W-:Y:S01]  /*4740*/  LOP3.LUT R5, R6, 0x1c, RZ, 0xc0, !PT ;  /* 0x0000001c06057812 */ /* 0x000fe200078ec0ff */
[----:B------:R-:W-:-:S06]  /*4750*/  FFMA R10, R10, R13, R9 ;  /* 0x0000000d0a0a7223 */ /* 0x000fcc0000000009 */
[----:B------:R-:W-:Y:S04]  /*4760*/  @!P0 STS [R5+0x40], R12 ;  /* 0x0000400c05008388 */ /* 0x000fe80000000800 */
[----:B------:R-:W-:Y:S04]  /*4770*/  @!P0 STS [R5], R8 ;  /* 0x0000000805008388 */ /* 0x000fe80000000800 */
[----:B------:R-:W-:Y:S04]  /*4780*/  @!P0 STS [R5+0x20], R10 ;  /* 0x0000200a05008388 */ /* 0x000fe80000000800 */
[----:B------:R-:W-:Y:S06]  /*4790*/  BAR.SYNC 0x0 ;  /* 0x0000000000007b1d */ /* 0x000fec0000000000 */
[----:B------:R-:W0:Y:S04]  /*47a0*/  @!P1 LDS R3, [R17.X4+0x40] ;  /* 0x0000400011039984 */ /* 0x000e280000004800 */
[----:B------:R-:W1:Y:S04]  /*47b0*/  @!P1 LDS R0, [R17.X4] ;  /* 0x0000000011009984 */ /* 0x000e680000004800 */
[----:B------:R-:W-:Y:S04]  /*47c0*/  @!P1 LDS R2, [R17.X4+0x20] ;  /* 0x0000200011029984 */ /* 0x000fe80000004800 */
[----:B0-----:R-:W0:Y:S04]  /*47d0*/  SHFL.BFLY PT, R4, R3, 0x4, 0x1f ;  /* 0x0c801f0003047f89 */ /* 0x001e2800000e0000 */
[----:B-1----:R-:W1:Y:S01]  /*47e0*/  SHFL.BFLY PT, R5, R0, 0x4, 0x1f ;  /* 0x0c801f0000057f89 */ /* 0x002e6200000e0000 */
[----:B0-----:R-:W-:-:S04]  /*47f0*/  FADD R6, R3, R4 ;  /* 0x0000000403067221 */ /* 0x001fc80000000000 */
[C---:B------:R-:W-:Y:S01]  /*4800*/  FMUL R7, R6.reuse, 0.25 ;  /* 0x3e80000006077820 */ /* 0x040fe20000400000 */
[C---:B------:R-:W-:Y:S01]  /*4810*/  FSETP.GEU.AND P1, PT, |R6|.reuse, 1.175494350822287508e-38, PT ;  /* 0x008000000600780b */ /* 0x040fe20003f2e200 */
[----:B------:R-:W0:Y:S01]  /*4820*/  SHFL.BFLY PT, R11, R6, 0x2, 0x1f ;  /* 0x0c401f00060b7f89 */ /* 0x000e2200000e0000 */
[----:B------:R-:W-:Y:S01]  /*4830*/  FSETP.GT.AND P0, PT, |R6|, 8.50705917302346158658e+37, PT ;  /* 0x7e8000000600780b */ /* 0x000fe20003f04200 */
[----:B-1----:R-:W-:-:S03]  /*4840*/  FADD R5, -R0, R5 ;  /* 0x0000000500057221 */ /* 0x002fc60000000100 */
[----:B------:R-:W-:Y:S02]  /*4850*/  FSEL R8, R7, R6, P0 ;  /* 0x0000000607087208 */ /* 0x000fe40000000000 */
[----:B------:R-:W1:Y:S05]  /*4860*/  SHFL.BFLY PT, R7, R2, 0x4, 0x1f ;  /* 0x0c801f0002077f89 */ /* 0x000e6a00000e0000 */
[----:B------:R-:W-:Y:S02]  /*4870*/  @!P1 FMUL R8, R8, 16777216 ;  /* 0x4b80000008089820 */ /* 0x000fe40000400000 */
[----:B------:R-:W-:Y:S02]  /*4880*/  @P0 FMUL R4, R4, 0.25 ;  /* 0x3e80000004040820 */ /* 0x000fe40000400000 */
[----:B------:R-:W2:Y:S02]  /*4890*/  MUFU.RCP R9, R8 ;  /* 0x0000000800097308 */ /* 0x000ea40000001000 */
[----:B------:R-:W-:Y:S01]  /*48a0*/  @!P1 FMUL R4, R4, 16777216 ;  /* 0x4b80000004049820 */ /* 0x000fe20000400000 */
[C---:B------:R-:W-:Y:S01]  /*48b0*/  FSETP.NEU.AND P1, PT, R6.reuse, RZ, PT ;  /* 0x000000ff0600720b */ /* 0x040fe20003f2d000 */
[----:B0-----:R-:W-:-:S04]  /*48c0*/  FADD R10, R6, R11 ;  /* 0x0000000b060a7221 */ /* 0x001fc80000000000 */
[C---:B------:R-:W-:Y:S01]  /*48d0*/  FMUL R13, R10.reuse, 0.25 ;  /* 0x3e8000000a0d7820 */ /* 0x040fe20000400000 */
[C---:B------:R-:W-:Y:S01]  /*48e0*/  FSETP.GEU.AND P2, PT, |R10|.reuse, 1.175494350822287508e-38, PT ;  /* 0x008000000a00780b */ /* 0x040fe20003f4e200 */
[----:B------:R-:W0:Y:S01]  /*48f0*/  SHFL.BFLY PT, R15, R10, 0x1, 0x1f ;  /* 0x0c201f000a0f7f89 */ /* 0x000e2200000e0000 */
[----:B------:R-:W-:Y:S01]  /*4900*/  FSETP.GT.AND P0, PT, |R10|, 8.50705917302346158658e+37, PT ;  /* 0x7e8000000a00780b */ /* 0x000fe20003f04200 */
[----:B--2---:R-:W-:Y:S01]  /*4910*/  FMUL R9, R9, R4 ;  /* 0x0000000409097220 */ /* 0x004fe20000400000 */
[----:B------:R-:W-:Y:S01]  /*4920*/  FMUL R4, R5, R5 ;  /* 0x0000000505047220 */ /* 0x000fe20000400000 */
[----:B-1----:R-:W-:Y:S01]  /*4930*/  FADD R2, R2, R7 ;  /* 0x0000000702027221 */ /* 0x002fe20000000000 */
[----:B------:R-:W-:Y:S02]  /*4940*/  FSEL R13, R13, R10, P0 ;  /* 0x0000000a0d0d7208 */ /* 0x000fe40000000000 */
[----:B------:R-:W-:Y:S01]  /*4950*/  FSEL R9, R9, RZ, P1 ;  /* 0x000000ff09097208 */ /* 0x000fe20000800000 */
[----:B------:R-:W-:-:S04]  /*4960*/  FMUL R4, R3, R4 ;  /* 0x0000000403047220 */ /* 0x000fc80000400000 */
[----:B------:R-:W-:Y:S01]  /*4970*/  FFMA R0, R5, R9, R0 ;  /* 0x0000000905007223 */ /* 0x000fe20000000000 */
[----:B------:R-:W-:Y:S01]  /*4980*/  @!P2 FMUL R13, R13, 16777216 ;  /* 0x4b8000000d0da820 */ /* 0x000fe20000400000 */
[----:B------:R-:W-:Y:S01]  /*4990*/  FFMA R2, R9, R4, R2 ;  /* 0x0000000409027223 */ /* 0x000fe20000000002 */
[----:B------:R-:W-:Y:S01]  /*49a0*/  @P0 FMUL R11, R11, 0.25 ;  /* 0x3e8000000b0b0820 */ /* 0x000fe20000400000 */
[C---:B------:R-:W-:Y:S01]  /*49b0*/  FSETP.NEU.AND P0, PT, R10.reuse, RZ, PT ;  /* 0x000000ff0a00720b */ /* 0x040fe20003f0d000 */
[----:B------:R-:W1:Y:S01]  /*49c0*/  SHFL.BFLY PT, R3, R0, 0x2, 0x1f ;  /* 0x0c401f0000037f89 */ /* 0x000e6200000e0000 */
[----:B------:R-:W2:Y:S01]  /*49d0*/  MUFU.RCP R4, R13 ;  /* 0x0000000d00047308 */ /* 0x000ea20000001000 */
[----:B------:R-:W-:Y:S02]  /*49e0*/  @!P2 FMUL R11, R11, 16777216 ;  /* 0x4b8000000b0ba820 */ /* 0x000fe40000400000 */
[----:B------:R-:W3:Y:S01]  /*49f0*/  SHFL.BFLY PT, R5, R2, 0x2, 0x1f ;  /* 0x0c401f0002057f89 */ /* 0x000ee200000e0000 */
[----:B0-----:R-:W-:-:S04]  /*4a00*/  FADD R8, R10, R15 ;  /* 0x0000000f0a087221 */ /* 0x001fc80000000000 */
[C---:B------:R-:W-:Y:S01]  /*4a10*/  FMUL R9, R8.reuse, 0.25 ;  /* 0x3e80000008097820 */ /* 0x040fe20000400000 */
[----:B------:R-:W-:Y:S01]  /*4a20*/  FSETP.GEU.AND P1, PT, |R8|, 1.175494350822287508e-38, PT ;  /* 0x008000000800780b */ /* 0x000fe20003f2e200 */
[----:B--2---:R-:W-:-:S05]  /*4a30*/  FMUL R4, R4, R11 ;  /* 0x0000000b04047220 */ /* 0x004fca0000400000 */
[----:B------:R-:W-:Y:S01]  /*4a40*/  FSEL R4, R4, RZ, P0 ;  /* 0x000000ff04047208 */ /* 0x000fe20000000000 */
[----:B-1----:R-:W-:Y:S01]  /*4a50*/  FADD R3, -R0, R3 ;  /* 0x0000000300037221 */ /* 0x002fe20000000100 */
[----:B------:R-:W-:-:S03]  /*4a60*/  FSETP.GT.AND P0, PT, |R8|, 8.50705917302346158658e+37, PT ;  /* 0x7e8000000800780b */ /* 0x000fc60003f04200 */
[C---:B------:R-:W-:Y:S01]  /*4a70*/  FMUL R7, R3.reuse, R3 ;  /* 0x0000000303077220 */ /* 0x040fe20000400000 */
[----:B------:R-:W-:Y:S01]  /*4a80*/  FFMA R0, R3, R4, R0 ;  /* 0x0000000403007223 */ /* 0x000fe20000000000 */
[----:B---3--:R-:W-:Y:S01]  /*4a90*/  FADD R5, R2, R5 ;  /* 0x0000000502057221 */ /* 0x008fe20000000000 */
[----:B------:R-:W-:Y:S01]  /*4aa0*/  FSEL R9, R9, R8, P0 ;  /* 0x0000000809097208 */ /* 0x000fe20000000000 */
[----:B------:R-:W-:Y:S02]  /*4ab0*/  FMUL R7, R6, R7 ;  /* 0x0000000706077220 */ /* 0x000fe40000400000 */
[----:B------:R-:W0:Y:S02]  /*4ac0*/  SHFL.BFLY PT, R3, R0, 0x1, 0x1f ;  /* 0x0c201f0000037f89 */ /* 0x000e2400000e0000 */
[----:B------:R-:W-:Y:S01]  /*4ad0*/  FFMA R5, R4, R7, R5 ;  /* 0x0000000704057223 */ /* 0x000fe20000000005 */
[----:B------:R-:W-:Y:S01]  /*4ae0*/  @!P1 FMUL R9, R9, 16777216 ;  /* 0x4b80000009099820 */ /* 0x000fe20000400000 */
[----:B------:R-:W-:Y:S01]  /*4af0*/  @P0 FMUL R15, R15, 0.25 ;  /* 0x3e8000000f0f0820 */ /* 0x000fe20000400000 */
[----:B------:R-:W-:-:S02]  /*4b00*/  LOP3.LUT P0, RZ, R17, 0x7, RZ, 0xc0, !PT ;  /* 0x0000000711ff7812 */ /* 0x000fc4000780c0ff */
[----:B------:R-:W1:Y:S01]  /*4b10*/  SHFL.BFLY PT, R2, R5, 0x1, 0x1f ;  /* 0x0c201f0005027f89 */ /* 0x000e6200000e0000 */
[----:B------:R-:W2:Y:S01]  /*4b20*/  MUFU.RCP R4, R9 ;  /* 0x0000000900047308 */ /* 0x000ea20000001000 */
[----:B------:R-:W-:Y:S01]  /*4b30*/  @!P1 FMUL R15, R15, 16777216 ;  /* 0x4b8000000f0f9820 */ /* 0x000fe20000400000 */
[----:B------:R-:W-:Y:S02]  /*4b40*/  FSETP.NEU.AND P1, PT, R8, RZ, PT ;  /* 0x000000ff0800720b */ /* 0x000fe40003f2d000 */
[----:B------:R-:W-:Y:S01]  /*4b50*/  ISETP.LT.AND P0, PT, R17, 0x8, !P0 ;  /* 0x000000081100780c */ /* 0x000fe20004701270 */
[----:B0-----:R-:W-:Y:S01]  /*4b60*/  FADD R3, -R0, R3 ;  /* 0x0000000300037221 */ /* 0x001fe20000000100 */
[----:B--2---:R-:W-:-:S11]  /*4b70*/  FMUL R4, R4, R15 ;  /* 0x0000000f04047220 */ /* 0x004fd60000400000 */
[----:B------:R-:W-:Y:S01]  /*4b80*/  @P0 STS [R17.X4+0x40], R8 ;  /* 0x0000400811000388 */ /* 0x000fe20000004800 */
[----:B------:R-:W-:Y:S01]  /*4b90*/  FMUL R11, R3, R3 ;  /* 0x00000003030b7220 */ /* 0x000fe20000400000 */
[----:B------:R-:W-:Y:S01]  /*4ba0*/  FSEL R4, R4, RZ, P1 ;  /* 0x000000ff04047208 */ /* 0x000fe20000800000 */
[----:B-1----:R-:W-:Y:S02]  /*4bb0*/  FADD R7, R5, R2 ;  /* 0x0000000205077221 */ /* 0x002fe40000000000 */
[----:B------:R-:W-:Y:S01]  /*4bc0*/  FMUL R11, R10, R11 ;  /* 0x0000000b0a0b7220 */ /* 0x000fe20000400000 */
[----:B------:R-:W-:Y:S01]  /*4bd0*/  IMAD.U32 R2, RZ, RZ, UR4 ;  /* 0x00000004ff027e24 */ /* 0x000fe2000f8e00ff */
[----:B------:R-:W-:Y:S02]  /*4be0*/  FFMA R0, R3, R4, R0 ;  /* 0x0000000403007223 */ /* 0x000fe40000000000 */
[----:B------:R-:W-:Y:S01]  /*4bf0*/  FFMA R7, R4, R11, R7 ;  /* 0x0000000b04077223 */ /* 0x000fe20000000007 */
[----:B------:R-:W-:Y:S01]  /*4c00*/  IMAD.U32 R3, RZ, RZ, UR5 ;  /* 0x00000005ff037e24 */ /* 0x000fe2000f8e00ff */
[----:B------:R-:W-:Y:S01]  /*4c10*/  MOV R4, UR6 ;  /* 0x0000000600047c02 */ /* 0x000fe20008000f00 */
[----:B------:R-:W-:Y:S01]  /*4c20*/  IMAD.U32 R5, RZ, RZ, UR7 ;  /* 0x00000007ff057e24 */ /* 0x000fe2000f8e00ff */
[----:B------:R-:W-:Y:S01]  /*4c30*/  @P0 STS [R17.X4], R0 ;  /* 0x0000000011000388 */ /* 0x000fe20000004800 */
[----:B------:R-:W-:-:S02]  /*4c40*/  ULDC.64 UR4, c[0x0][0x178] ;  /* 0x00005e0000047ab9 */ /* 0x000fc40000000a00 */
[----:B------:R-:W-:Y:S01]  /*4c50*/  UIMAD.WIDE UR4, UR12, UR8, UR4 ;  /* 0x000000080c0472a5 */ /* 0x000fe2000f8e0204 */
[----:B------:R-:W-:Y:S04]  /*4c60*/  @P0 STS [R17.X4+0x20], R7 ;  /* 0x0000200711000388 */ /* 0x000fe80000004800 */
[----:B------:R-:W-:Y:S06]  /*4c70*/  BAR.SYNC 0x0 ;  /* 0x0000000000007b1d */ /* 0x000fec0000000000 */
[----:B------:R-:W0:Y:S01]  /*4c80*/  LDS R9, [RZ] ;  /* 0x00000000ff097984 */ /* 0x000e220000000800 */
[----:B------:R-:W-:-:S03]  /*4c90*/  PLOP3.LUT P0, PT, PT, PT, UP0, 0x40, 0x0 ;  /* 0x000000000000781c */ /* 0x000fc60003f0e808 */
[----:B------:R-:W1:Y:S01]  /*4ca0*/  LDS R11, [0x20] ;  /* 0x00002000ff0b7984 */ /* 0x000e620000000800 */
[----:B------:R-:W-:-:S13]  /*4cb0*/  ISETP.EQ.AND P0, PT, R25, RZ, P0 ;  /* 0x000000ff1900720c */ /* 0x000fda0000702270 */
[----:B0-----:R0:W-:Y:S04]  /*4cc0*/  @P0 STG.E [R2.64], R9 ;  /* 0x0000000902000986 */ /* 0x0011e8000c10190e */
[----:B-1----:R0:W-:Y:S01]  /*4cd0*/  @P0 STG.E [R4.64], R11 ;  /* 0x0000000b04000986 */ /* 0x0021e2000c10190e */
[----:B------:R-:W-:Y:S05]  /*4ce0*/  @!P0 EXIT ;  /* 0x000000000000894d */ /* 0x000fea0003800000 */
[----:B0-----:R-:W0:Y:S01]  /*4cf0*/  LDS R5, [0x40] ;  /* 0x00004000ff057984 */ /* 0x001e220000000800 */
[----:B------:R-:W-:Y:S02]  /*4d00*/  IMAD.U32 R2, RZ, RZ, UR4 ;  /* 0x00000004ff027e24 */ /* 0x000fe4000f8e00ff */
[----:B------:R-:W-:-:S05]  /*4d10*/  IMAD.U32 R3, RZ, RZ, UR5 ;  /* 0x00000005ff037e24 */ /* 0x000fca000f8e00ff */
[----:B0-----:R-:W-:Y:S01]  /*4d20*/  STG.E [R2.64], R5 ;  /* 0x0000000502007986 */ /* 0x001fe2000c10190e */
[----:B------:R-:W-:Y:S05]  /*4d30*/  EXIT ;  /* 0x000000000000794d */ /* 0x000fea0003800000 */
.L_x_2:
[----:B------:R-:W-:-:S00]  /*4d40*/  BRA `(.L_x_2) ;  /* 0xfffffff000007947 */ /* 0x000fc0000383ffff */
[----:B------:R-:W-:-:S00]  /*4d50*/  NOP ;  /* 0x0000000000007918 */ /* 0x000fc00000000000 */
        /* <DEDUP_REMOVED lines=10> */
.L_x_3:


//--------------------- .nv.shared.triton__0d1d2d3d456de7 --------------------------
	.section	.nv.shared.triton__0d1d2d3d456de7,"aw",@nobits
	.align	16
